	.target	sm_90a

	.elftype	@"ET_EXEC"


//--------------------- .note.nv.tkinfo           --------------------------
	.section	.note.nv.tkinfo,"",@"SHT_NOTE"
	.sectionflags	@"SHF_NOTE_NV_TKINFO"
	.tkinfo
        /*0018*/ 	.word	0x00000002
        /*0030*/ 	.string	""
        /*0030*/ 	.string	"ptxas"
        /*0030*/ 	.string	"Cuda compilation tools, release 13.0, V13.0.88"
        /*0030*/ 	.string	"Build cuda_13.0.r13.0/compiler.36424714_0"
        /*0030*/ 	.string	"-arch sm_90a -m 64 "



//--------------------- .note.nv.cuinfo           --------------------------
	.section	.note.nv.cuinfo,"",@"SHT_NOTE"
	.sectionflags	@"SHF_NOTE_NV_CUINFO"
        /*0018*/ 	.short	0x0002
        /*001a*/ 	.short	0x005a
        /*001c*/ 	.short	0x0082
	.zero		2


//--------------------- .nv.info                  --------------------------
	.section	.nv.info,"",@"SHT_CUDA_INFO"
	.align	4


	//----- nvinfo : EIATTR_REGCOUNT
	.align		4
        /*0000*/ 	.byte	0x04, 0x2f
        /*0002*/ 	.short	(.L_15 - .L_14)
	.align		4
.L_14:
        /*0004*/ 	.word	index@(_ZN7cutlass13device_kernelINS_4gemm6kernel13GemmUniversalIN4cute5tupleIJiiiiEEENS1_10collective13CollectiveMmaINS1_34MainloopSm90TmaGmmaWarpSpecializedILi5ENS5_IJNS4_1CILi2EEESB_NSA_ILi1EEEEEENS1_35KernelTmaWarpSpecializedCooperativeEEENS5_IJNSA_ILi256EEENSA_ILi64EEENSA_ILi32EEEEEENS_10tfloat32_tENS5_IJlSC_lEEESK_SL_NS4_8TiledMMAINS4_8MMA_AtomIJNS4_4SM904GMMA29MMA_64x64x8_F32TF32TF32_SS_TNILNSP_7ScaleInE1ELSR_1EEEEEENS4_6LayoutINS5_IJSB_SC_SC_EEENS5_IJSC_NSA_ILi0EEESW_EEEEENS5_IJNS4_10UnderscoreESZ_SZ_EEEEENS4_23SM90_TMA_LOAD_MULTICASTENS4_14ComposedLayoutINS4_7SwizzleILi3ELi4ELi3EEENS4_18smem_ptr_flag_bitsILi32EEENSU_INS5_IJNSA_ILi8EEESI_EEENS5_IJSI_SC_EEEEEEEvNS4_8identityES12_S1C_vS1D_EENS_8epilogue10collective6detail29Sm90TmaWarpSpecializedAdapterINS1G_15DefaultEpilogueISK_SL_SL_NS1F_6thread17LinearCombinationISK_Li1EffLNS1K_9ScaleType4KindE0ELNS_15FloatRoundStyleE2ESK_EENS1_15EpilogueDefaultEEEEEvvEEEEvNT_6ParamsE)
        /*0008*/ 	.word	0x000000a8


	//----- nvinfo : EIATTR_FRAME_SIZE
	.align		4
.L_15:
        /*000c*/ 	.byte	0x04, 0x11
        /*000e*/ 	.short	(.L_17 - .L_16)
	.align		4
.L_16:
        /*0010*/ 	.word	index@(_ZN7cutlass13device_kernelINS_4gemm6kernel13GemmUniversalIN4cute5tupleIJiiiiEEENS1_10collective13CollectiveMmaINS1_34MainloopSm90TmaGmmaWarpSpecializedILi5ENS5_IJNS4_1CILi2EEESB_NSA_ILi1EEEEEENS1_35KernelTmaWarpSpecializedCooperativeEEENS5_IJNSA_ILi256EEENSA_ILi64EEENSA_ILi32EEEEEENS_10tfloat32_tENS5_IJlSC_lEEESK_SL_NS4_8TiledMMAINS4_8MMA_AtomIJNS4_4SM904GMMA29MMA_64x64x8_F32TF32TF32_SS_TNILNSP_7ScaleInE1ELSR_1EEEEEENS4_6LayoutINS5_IJSB_SC_SC_EEENS5_IJSC_NSA_ILi0EEESW_EEEEENS5_IJNS4_10UnderscoreESZ_SZ_EEEEENS4_23SM90_TMA_LOAD_MULTICASTENS4_14ComposedLayoutINS4_7SwizzleILi3ELi4ELi3EEENS4_18smem_ptr_flag_bitsILi32EEENSU_INS5_IJNSA_ILi8EEESI_EEENS5_IJSI_SC_EEEEEEEvNS4_8identityES12_S1C_vS1D_EENS_8epilogue10collective6detail29Sm90TmaWarpSpecializedAdapterINS1G_15DefaultEpilogueISK_SL_SL_NS1F_6thread17LinearCombinationISK_Li1EffLNS1K_9ScaleType4KindE0ELNS_15FloatRoundStyleE2ESK_EENS1_15EpilogueDefaultEEEEEvvEEEEvNT_6ParamsE)
        /*0014*/ 	.word	0x00000000


	//----- nvinfo : EIATTR_MIN_STACK_SIZE
	.align		4
.L_17:
        /*0018*/ 	.byte	0x04, 0x12
        /*001a*/ 	.short	(.L_19 - .L_18)
	.align		4
.L_18:
        /*001c*/ 	.word	index@(_ZN7cutlass13device_kernelINS_4gemm6kernel13GemmUniversalIN4cute5tupleIJiiiiEEENS1_10collective13CollectiveMmaINS1_34MainloopSm90TmaGmmaWarpSpecializedILi5ENS5_IJNS4_1CILi2EEESB_NSA_ILi1EEEEEENS1_35KernelTmaWarpSpecializedCooperativeEEENS5_IJNSA_ILi256EEENSA_ILi64EEENSA_ILi32EEEEEENS_10tfloat32_tENS5_IJlSC_lEEESK_SL_NS4_8TiledMMAINS4_8MMA_AtomIJNS4_4SM904GMMA29MMA_64x64x8_F32TF32TF32_SS_TNILNSP_7ScaleInE1ELSR_1EEEEEENS4_6LayoutINS5_IJSB_SC_SC_EEENS5_IJSC_NSA_ILi0EEESW_EEEEENS5_IJNS4_10UnderscoreESZ_SZ_EEEEENS4_23SM90_TMA_LOAD_MULTICASTENS4_14ComposedLayoutINS4_7SwizzleILi3ELi4ELi3EEENS4_18smem_ptr_flag_bitsILi32EEENSU_INS5_IJNSA_ILi8EEESI_EEENS5_IJSI_SC_EEEEEEEvNS4_8identityES12_S1C_vS1D_EENS_8epilogue10collective6detail29Sm90TmaWarpSpecializedAdapterINS1G_15DefaultEpilogueISK_SL_SL_NS1F_6thread17LinearCombinationISK_Li1EffLNS1K_9ScaleType4KindE0ELNS_15FloatRoundStyleE2ESK_EENS1_15EpilogueDefaultEEEEEvvEEEEvNT_6ParamsE)
        /*0020*/ 	.word	0x00000000
.L_19:


//--------------------- .nv.compat                --------------------------
	.section	.nv.compat,"",@"SHT_CUDA_COMPAT_INFO"
	.align	4
        /*0000*/ 	.byte	0x02, 0x09, 0x01, 0x00, 0x02, 0x02, 0x04, 0x00, 0x02, 0x05, 0x05, 0x00, 0x03, 0x07, 0x01, 0x01
        /*0010*/ 	.byte	0x02, 0x03, 0x01, 0x00, 0x02, 0x06, 0x01, 0x00, 0x04, 0x0b, 0x08, 0x00, 0x00, 0x00, 0x00, 0x00
        /*0020*/ 	.byte	0x00, 0x00, 0x00, 0x00


//--------------------- .nv.info._ZN7cutlass13device_kernelINS_4gemm6kernel13GemmUniversalIN4cute5tupleIJiiiiEEENS1_10collective13CollectiveMmaINS1_34MainloopSm90TmaGmmaWarpSpecializedILi5ENS5_IJNS4_1CILi2EEESB_NSA_ILi1EEEEEENS1_35KernelTmaWarpSpecializedCooperativeEEENS5_IJNSA_ILi256EEENSA_ILi64EEENSA_ILi32EEEEEENS_10tfloat32_tENS5_IJlSC_lEEESK_SL_NS4_8TiledMMAINS4_8MMA_AtomIJNS4_4SM904GMMA29MMA_64x64x8_F32TF32TF32_SS_TNILNSP_7ScaleInE1ELSR_1EEEEEENS4_6LayoutINS5_IJSB_SC_SC_EEENS5_IJSC_NSA_ILi0EEESW_EEEEENS5_IJNS4_10UnderscoreESZ_SZ_EEEEENS4_23SM90_TMA_LOAD_MULTICASTENS4_14ComposedLayoutINS4_7SwizzleILi3ELi4ELi3EEENS4_18smem_ptr_flag_bitsILi32EEENSU_INS5_IJNSA_ILi8EEESI_EEENS5_IJSI_SC_EEEEEEEvNS4_8identityES12_S1C_vS1D_EENS_8epilogue10collective6detail29Sm90TmaWarpSpecializedAdapterINS1G_15DefaultEpilogueISK_SL_SL_NS1F_6thread17LinearCombinationISK_Li1EffLNS1K_9ScaleType4KindE0ELNS_15FloatRoundStyleE2ESK_EENS1_15EpilogueDefaultEEEEEvvEEEEvNT_6ParamsE --------------------------
	.section	.nv.info._ZN7cutlass13device_kernelINS_4gemm6kernel13GemmUniversalIN4cute5tupleIJiiiiEEENS1_10collective13CollectiveMmaINS1_34MainloopSm90TmaGmmaWarpSpecializedILi5ENS5_IJNS4_1CILi2EEESB_NSA_ILi1EEEEEENS1_35KernelTmaWarpSpecializedCooperativeEEENS5_IJNSA_ILi256EEENSA_ILi64EEENSA_ILi32EEEEEENS_10tfloat32_tENS5_IJlSC_lEEESK_SL_NS4_8TiledMMAINS4_8MMA_AtomIJNS4_4SM904GMMA29MMA_64x64x8_F32TF32TF32_SS_TNILNSP_7ScaleInE1ELSR_1EEEEEENS4_6LayoutINS5_IJSB_SC_SC_EEENS5_IJSC_NSA_ILi0EEESW_EEEEENS5_IJNS4_10UnderscoreESZ_SZ_EEEEENS4_23SM90_TMA_LOAD_MULTICASTENS4_14ComposedLayoutINS4_7SwizzleILi3ELi4ELi3EEENS4_18smem_ptr_flag_bitsILi32EEENSU_INS5_IJNSA_ILi8EEESI_EEENS5_IJSI_SC_EEEEEEEvNS4_8identityES12_S1C_vS1D_EENS_8epilogue10collective6detail29Sm90TmaWarpSpecializedAdapterINS1G_15DefaultEpilogueISK_SL_SL_NS1F_6thread17LinearCombinationISK_Li1EffLNS1K_9ScaleType4KindE0ELNS_15FloatRoundStyleE2ESK_EENS1_15EpilogueDefaultEEEEEvvEEEEvNT_6ParamsE,"",@"SHT_CUDA_INFO"
	.sectionflags	@""
	.align	4


	//----- nvinfo : EIATTR_CUDA_API_VERSION
	.align		4
        /*0000*/ 	.byte	0x04, 0x37
        /*0002*/ 	.short	(.L_21 - .L_20)
.L_20:
        /*0004*/ 	.word	0x00000082


	//----- nvinfo : EIATTR_KPARAM_INFO
	.align		4
.L_21:
        /*0008*/ 	.byte	0x04, 0x17
        /*000a*/ 	.short	(.L_23 - .L_22)
.L_22:
        /*000c*/ 	.word	0x00000000
        /*0010*/ 	.short	0x0000
        /*0012*/ 	.short	0x0070
        /*0014*/ 	.byte	0x00, 0xf0, 0x01, 0x10


	//----- nvinfo : EIATTR_SPARSE_MMA_MASK
	.align		4
.L_23:
        /*0018*/ 	.byte	0x03, 0x50
        /*001a*/ 	.short	0x0000


	//----- nvinfo : EIATTR_MAXREG_COUNT
	.align		4
        /*001c*/ 	.byte	0x03, 0x1b
        /*001e*/ 	.short	0x00a8


	//----- nvinfo : EIATTR_NUM_BARRIERS
	.align		4
        /*0020*/ 	.byte	0x02, 0x4c
        /*0022*/ 	.byte	0x01
	.zero		1


	//----- nvinfo : EIATTR_EXTERNS
	.align		4
        /*0024*/ 	.byte	0x04, 0x0f
        /*0026*/ 	.short	(.L_25 - .L_24)


	//   ....[0]....
	.align		4
.L_24:
        /*0028*/ 	.word	index@(__assertfail)


	//----- nvinfo : EIATTR_MERCURY_ISA_VERSION
	.align		4
.L_25:
        /*002c*/ 	.byte	0x03, 0x5f
        /*002e*/ 	.short	0x0101


	//----- nvinfo : EIATTR_INT_WARP_WIDE_INSTR_OFFSETS
	.align		4
        /*0030*/ 	.byte	0x04, 0x31
        /*0032*/ 	.short	(.L_27 - .L_26)


	//   ....[0]....
.L_26:
        /*0034*/ 	.word	0x000004a0


	//   ....[1]....
        /*0038*/ 	.word	0x000004d0


	//   ....[2]....
        /*003c*/ 	.word	0x00000690


	//----- nvinfo : EIATTR_COOP_GROUP_MASK_REGIDS
	.align		4
.L_27:
        /*0040*/ 	.byte	0x04, 0x29
        /*0042*/ 	.short	(.L_29 - .L_28)


	//   ....[0]....
.L_28:
        /*0044*/ 	.word	0xffffffff


	//   ....[1]....
        /*0048*/ 	.word	0xffffffff


	//   ....[2]....
        /*004c*/ 	.word	0xffffffff


	//   ....[3]....
        /*0050*/ 	.word	0xffffffff


	//   ....[4]....
        /*0054*/ 	.word	0xffffffff


	//   ....[5]....
        /*0058*/ 	.word	0xffffffff


	//----- nvinfo : EIATTR_COOP_GROUP_INSTR_OFFSETS
	.align		4
.L_29:
        /*005c*/ 	.byte	0x04, 0x28
        /*005e*/ 	.short	(.L_31 - .L_30)


	//   ....[0]....
.L_30:
        /*0060*/ 	.word	0x00000060


	//   ....[1]....
        /*0064*/ 	.word	0x00000070


	//   ....[2]....
        /*0068*/ 	.word	0x00000130


	//   ....[3]....
        /*006c*/ 	.word	0x000002f0


	//   ....[4]....
        /*0070*/ 	.word	0x00000810


	//   ....[5]....
        /*0074*/ 	.word	0x00001260


	//----- nvinfo : EIATTR_REG_RECONFIG
	.align		4
.L_31:
        /*0078*/ 	.byte	0x01, 0x54
	.zero		2


	//----- nvinfo : EIATTR_SYSCALL_OFFSETS
	.align		4
        /*007c*/ 	.byte	0x04, 0x46
        /*007e*/ 	.short	(.L_33 - .L_32)


	//   ....[0]....
.L_32:
        /*0080*/ 	.word	0x00001420


	//----- nvinfo : EIATTR_MBARRIER_INSTR_OFFSETS
	.align		4
.L_33:
        /*0084*/ 	.byte	0x04, 0x39
        /*0086*/ 	.short	(.L_35 - .L_34)


	//   ....[0]....
.L_34:
        /*0088*/ 	.word	0x00000230
        /*008c*/ 	.word	0x000000ff
        /*0090*/ 	.word	0x00000000
        /*0094*/ 	.short	0x0100
        /*0096*/ 	.byte	0x08
	.zero		1


	//   ....[1]....
        /*0098*/ 	.word	0x00000240
        /*009c*/ 	.word	0x000000ff
        /*00a0*/ 	.word	0x00000028
        /*00a4*/ 	.short	0x0100
        /*00a6*/ 	.byte	0x08
	.zero		1


	//   ....[2]....
        /*00a8*/ 	.word	0x00000250
        /*00ac*/ 	.word	0x000000ff
        /*00b0*/ 	.word	0x00000008
        /*00b4*/ 	.short	0x0100
        /*00b6*/ 	.byte	0x08
	.zero		1


	//   ....[3]....
        /*00b8*/ 	.word	0x00000260
        /*00bc*/ 	.word	0x000000ff
        /*00c0*/ 	.word	0x00000030
        /*00c4*/ 	.short	0x0100
        /*00c6*/ 	.byte	0x08
	.zero		1


	//   ....[4]....
        /*00c8*/ 	.word	0x00000270
        /*00cc*/ 	.word	0x000000ff
        /*00d0*/ 	.word	0x00000010
        /*00d4*/ 	.short	0x0100
        /*00d6*/ 	.byte	0x08
	.zero		1


	//   ....[5]....
        /*00d8*/ 	.word	0x00000280
        /*00dc*/ 	.word	0x000000ff
        /*00e0*/ 	.word	0x00000038
        /*00e4*/ 	.short	0x0100
        /*00e6*/ 	.byte	0x08
	.zero		1


	//   ....[6]....
        /*00e8*/ 	.word	0x00000290
        /*00ec*/ 	.word	0x000000ff
        /*00f0*/ 	.word	0x00000018
        /*00f4*/ 	.short	0x0100
        /*00f6*/ 	.byte	0x08
	.zero		1


	//   ....[7]....
        /*00f8*/ 	.word	0x000002a0
        /*00fc*/ 	.word	0x000000ff
        /*0100*/ 	.word	0x00000040
        /*0104*/ 	.short	0x0100
        /*0106*/ 	.byte	0x08
	.zero		1


	//   ....[8]....
        /*0108*/ 	.word	0x000002b0
        /*010c*/ 	.word	0x000000ff
        /*0110*/ 	.word	0x00000020
        /*0114*/ 	.short	0x0100
        /*0116*/ 	.byte	0x08
	.zero		1


	//   ....[9]....
        /*0118*/ 	.word	0x000002c0
        /*011c*/ 	.word	0x000000ff
        /*0120*/ 	.word	0x00000048
        /*0124*/ 	.short	0x0100
        /*0126*/ 	.byte	0x08
	.zero		1


	//   ....[10]....
        /*0128*/ 	.word	0x00000710
        /*012c*/ 	.word	0x000000ff
        /*0130*/ 	.word	0x00000060
        /*0134*/ 	.short	0x0100
        /*0136*/ 	.byte	0x06
	.zero		1


	//   ....[11]....
        /*0138*/ 	.word	0x000007a0
        /*013c*/ 	.word	0x000000ff
        /*0140*/ 	.word	0x00000068
        /*0144*/ 	.short	0x0100
        /*0146*/ 	.byte	0x06
	.zero		1


	//   ....[12]....
        /*0148*/ 	.word	0x000014e0
        /*014c*/ 	.word	0x00000003
        /*0150*/ 	.word	0x00000000
        /*0154*/ 	.short	0x010a
        /*0156*/ 	.byte	0x3f
	.zero		1


	//   ....[13]....
        /*0158*/ 	.word	0x00001520
        /*015c*/ 	.word	0x00000003
        /*0160*/ 	.word	0x00000000
        /*0164*/ 	.short	0x010a
        /*0166*/ 	.byte	0x3f
	.zero		1


	//   ....[14]....
        /*0168*/ 	.word	0x00001a70
        /*016c*/ 	.word	0x00000005
        /*0170*/ 	.word	0x00000000
        /*0174*/ 	.short	0x010a
        /*0176*/ 	.byte	0x3f
	.zero		1


	//   ....[15]....
        /*0178*/ 	.word	0x00001ab0
        /*017c*/ 	.word	0x00000005
        /*0180*/ 	.word	0x00000000
        /*0184*/ 	.short	0x010a
        /*0186*/ 	.byte	0x3f
	.zero		1


	//   ....[16]....
        /*0188*/ 	.word	0x00001e90
        /*018c*/ 	.word	0x00000005
        /*0190*/ 	.word	0x00000000
        /*0194*/ 	.short	0x0101
        /*0196*/ 	.byte	0x3f
	.zero		1


	//   ....[17]....
        /*0198*/ 	.word	0x000020b0
        /*019c*/ 	.word	0x00000003
        /*01a0*/ 	.word	0x00000000
        /*01a4*/ 	.short	0x0101
        /*01a6*/ 	.byte	0x3f
	.zero		1


	//   ....[18]....
        /*01a8*/ 	.word	0x00007ce0
        /*01ac*/ 	.word	0x0000000e
        /*01b0*/ 	.word	0x00000028
        /*01b4*/ 	.short	0x010a
        /*01b6*/ 	.byte	0x3f
	.zero		1


	//   ....[19]....
        /*01b8*/ 	.word	0x00008090
        /*01bc*/ 	.word	0x00000006
        /*01c0*/ 	.word	0x00000068
        /*01c4*/ 	.short	0x0101
        /*01c6*/ 	.byte	0x3f
	.zero		1


	//   ....[20]....
        /*01c8*/ 	.word	0x000087c0
        /*01cc*/ 	.word	0x00000007
        /*01d0*/ 	.word	0x00000000
        /*01d4*/ 	.short	0x010a
        /*01d6*/ 	.byte	0x3f
	.zero		1


	//   ....[21]....
        /*01d8*/ 	.word	0x00008840
        /*01dc*/ 	.word	0x00000009
        /*01e0*/ 	.word	0x00000000
        /*01e4*/ 	.short	0x010a
        /*01e6*/ 	.byte	0x3f
	.zero		1


	//   ....[22]....
        /*01e8*/ 	.word	0x000088d0
        /*01ec*/ 	.word	0x00000006
        /*01f0*/ 	.word	0x00000000
        /*01f4*/ 	.short	0x010a
        /*01f6*/ 	.byte	0x3f
	.zero		1


	//   ....[23]....
        /*01f8*/ 	.word	0x00008960
        /*01fc*/ 	.word	0x00000009
        /*0200*/ 	.word	0x00000000
        /*0204*/ 	.short	0x010a
        /*0206*/ 	.byte	0x3f
	.zero		1


	//   ....[24]....
        /*0208*/ 	.word	0x000089f0
        /*020c*/ 	.word	0x00000003
        /*0210*/ 	.word	0x00000000
        /*0214*/ 	.short	0x010a
        /*0216*/ 	.byte	0x3f
	.zero		1


	//   ....[25]....
        /*0218*/ 	.word	0x00008a50
        /*021c*/ 	.word	0x00000003
        /*0220*/ 	.word	0x00000000
        /*0224*/ 	.short	0x010a
        /*0226*/ 	.byte	0x3f
	.zero		1


	//   ....[26]....
        /*0228*/ 	.word	0x00008aa0
        /*022c*/ 	.word	0x00000005
        /*0230*/ 	.word	0x00000000
        /*0234*/ 	.short	0x010a
        /*0236*/ 	.byte	0x3f
	.zero		1


	//   ....[27]....
        /*0238*/ 	.word	0x00008b70
        /*023c*/ 	.word	0x0000000e
        /*0240*/ 	.word	0x00000028
        /*0244*/ 	.short	0x010a
        /*0246*/ 	.byte	0x3f
	.zero		1


	//   ....[28]....
        /*0248*/ 	.word	0x00008c40
        /*024c*/ 	.word	0x00000007
        /*0250*/ 	.word	0x00000000
        /*0254*/ 	.short	0x010a
        /*0256*/ 	.byte	0x3f
	.zero		1


	//   ....[29]....
        /*0258*/ 	.word	0x00008c90
        /*025c*/ 	.word	0x00000009
        /*0260*/ 	.word	0x00000000
        /*0264*/ 	.short	0x010a
        /*0266*/ 	.byte	0x3f
	.zero		1


	//   ....[30]....
        /*0268*/ 	.word	0x00008ce0
        /*026c*/ 	.word	0x00000006
        /*0270*/ 	.word	0x00000000
        /*0274*/ 	.short	0x010a
        /*0276*/ 	.byte	0x3f
	.zero		1


	//   ....[31]....
        /*0278*/ 	.word	0x00008d30
        /*027c*/ 	.word	0x00000009
        /*0280*/ 	.word	0x00000000
        /*0284*/ 	.short	0x010a
        /*0286*/ 	.byte	0x3f
	.zero		1


	//----- nvinfo : EIATTR_NUM_MBARRIERS
	.align		4
.L_35:
        /*0288*/ 	.byte	0x03, 0x38
        /*028a*/ 	.short	0x000c


	//----- nvinfo : EIATTR_EXIT_INSTR_OFFSETS
	.align		4
        /*028c*/ 	.byte	0x04, 0x1c
        /*028e*/ 	.short	(.L_37 - .L_36)


	//   ....[0]....
.L_36:
        /*0290*/ 	.word	0x00000980


	//   ....[1]....
        /*0294*/ 	.word	0x00001190


	//   ....[2]....
        /*0298*/ 	.word	0x00007320


	//   ....[3]....
        /*029c*/ 	.word	0x00007880


	//   ....[4]....
        /*02a0*/ 	.word	0x00008a40


	//----- nvinfo : EIATTR_MAX_THREADS
	.align		4
.L_37:
        /*02a4*/ 	.byte	0x04, 0x05
        /*02a6*/ 	.short	(.L_39 - .L_38)
.L_38:
        /*02a8*/ 	.word	0x00000180
        /*02ac*/ 	.word	0x00000001
        /*02b0*/ 	.word	0x00000001


	//----- nvinfo : EIATTR_CRS_STACK_SIZE
	.align		4
.L_39:
        /*02b4*/ 	.byte	0x04, 0x1e
        /*02b6*/ 	.short	(.L_41 - .L_40)
.L_40:
        /*02b8*/ 	.word	0x00000000


	//----- nvinfo : EIATTR_CBANK_PARAM_SIZE
	.align		4
.L_41:
        /*02bc*/ 	.byte	0x03, 0x19
        /*02be*/ 	.short	0x0470


	//----- nvinfo : EIATTR_PARAM_CBANK
	.align		4
        /*02c0*/ 	.byte	0x04, 0x0a
        /*02c2*/ 	.short	(.L_43 - .L_42)
	.align		4
.L_42:
        /*02c4*/ 	.word	index@(.nv.constant0._ZN7cutlass13device_kernelINS_4gemm6kernel13GemmUniversalIN4cute5tupleIJiiiiEEENS1_10collective13CollectiveMmaINS1_34MainloopSm90TmaGmmaWarpSpecializedILi5ENS5_IJNS4_1CILi2EEESB_NSA_ILi1EEEEEENS1_35KernelTmaWarpSpecializedCooperativeEEENS5_IJNSA_ILi256EEENSA_ILi64EEENSA_ILi32EEEEEENS_10tfloat32_tENS5_IJlSC_lEEESK_SL_NS4_8TiledMMAINS4_8MMA_AtomIJNS4_4SM904GMMA29MMA_64x64x8_F32TF32TF32_SS_TNILNSP_7ScaleInE1ELSR_1EEEEEENS4_6LayoutINS5_IJSB_SC_SC_EEENS5_IJSC_NSA_ILi0EEESW_EEEEENS5_IJNS4_10UnderscoreESZ_SZ_EEEEENS4_23SM90_TMA_LOAD_MULTICASTENS4_14ComposedLayoutINS4_7SwizzleILi3ELi4ELi3EEENS4_18smem_ptr_flag_bitsILi32EEENSU_INS5_IJNSA_ILi8EEESI_EEENS5_IJSI_SC_EEEEEEEvNS4_8identityES12_S1C_vS1D_EENS_8epilogue10collective6detail29Sm90TmaWarpSpecializedAdapterINS1G_15DefaultEpilogueISK_SL_SL_NS1F_6thread17LinearCombinationISK_Li1EffLNS1K_9ScaleType4KindE0ELNS_15FloatRoundStyleE2ESK_EENS1_15EpilogueDefaultEEEEEvvEEEEvNT_6ParamsE)
        /*02c8*/ 	.short	0x0210
        /*02ca*/ 	.short	0x0470


	//----- nvinfo : EIATTR_SW_WAR
	.align		4
.L_43:
        /*02cc*/ 	.byte	0x04, 0x36
        /*02ce*/ 	.short	(.L_45 - .L_44)
.L_44:
        /*02d0*/ 	.word	0x00000008
.L_45:


//--------------------- .nv.callgraph             --------------------------
	.section	.nv.callgraph,"",@"SHT_CUDA_CALLGRAPH"
	.align	4
	.sectionentsize	8
	.align		4
        /*0000*/ 	.word	0x00000000
	.align		4
        /*0004*/ 	.word	0xffffffff
	.align		4
        /*0008*/ 	.word	index@(_ZN7cutlass13device_kernelINS_4gemm6kernel13GemmUniversalIN4cute5tupleIJiiiiEEENS1_10collective13CollectiveMmaINS1_34MainloopSm90TmaGmmaWarpSpecializedILi5ENS5_IJNS4_1CILi2EEESB_NSA_ILi1EEEEEENS1_35KernelTmaWarpSpecializedCooperativeEEENS5_IJNSA_ILi256EEENSA_ILi64EEENSA_ILi32EEEEEENS_10tfloat32_tENS5_IJlSC_lEEESK_SL_NS4_8TiledMMAINS4_8MMA_AtomIJNS4_4SM904GMMA29MMA_64x64x8_F32TF32TF32_SS_TNILNSP_7ScaleInE1ELSR_1EEEEEENS4_6LayoutINS5_IJSB_SC_SC_EEENS5_IJSC_NSA_ILi0EEESW_EEEEENS5_IJNS4_10UnderscoreESZ_SZ_EEEEENS4_23SM90_TMA_LOAD_MULTICASTENS4_14ComposedLayoutINS4_7SwizzleILi3ELi4ELi3EEENS4_18smem_ptr_flag_bitsILi32EEENSU_INS5_IJNSA_ILi8EEESI_EEENS5_IJSI_SC_EEEEEEEvNS4_8identityES12_S1C_vS1D_EENS_8epilogue10collective6detail29Sm90TmaWarpSpecializedAdapterINS1G_15DefaultEpilogueISK_SL_SL_NS1F_6thread17LinearCombinationISK_Li1EffLNS1K_9ScaleType4KindE0ELNS_15FloatRoundStyleE2ESK_EENS1_15EpilogueDefaultEEEEEvvEEEEvNT_6ParamsE)
	.align		4
        /*000c*/ 	.word	index@(__assertfail)
	.align		4
        /*0010*/ 	.word	0x00000000
	.align		4
        /*0014*/ 	.word	0xfffffffe
	.align		4
        /*0018*/ 	.word	0x00000000
	.align		4
        /*001c*/ 	.word	0xfffffffd
	.align		4
        /*0020*/ 	.word	0x00000000
	.align		4
        /*0024*/ 	.word	0xfffffffc


//--------------------- .nv.constant4             --------------------------
	.section	.nv.constant4,"a",@progbits
	.align	8
	.align		8
.nv.constant4:
        /*0000*/ 	.dword	__assertfail
	.align		8
        /*0008*/ 	.dword	__unnamed_1
	.align		8
        /*0010*/ 	.dword	_ZN39_INTERNAL_9bce257c_4_k_cu_0e53de5b_64724cuda3std3__45__cpo5beginE
	.align		8
        /*0018*/ 	.dword	_ZN39_INTERNAL_9bce257c_4_k_cu_0e53de5b_64724cuda3std3__45__cpo3endE
	.align		8
        /*0020*/ 	.dword	_ZN39_INTERNAL_9bce257c_4_k_cu_0e53de5b_64724cuda3std3__45__cpo6cbeginE
	.align		8
        /*0028*/ 	.dword	_ZN39_INTERNAL_9bce257c_4_k_cu_0e53de5b_64724cuda3std3__45__cpo4cendE
	.align		8
        /*0030*/ 	.dword	_ZN39_INTERNAL_9bce257c_4_k_cu_0e53de5b_64724cuda3std3__441_GLOBAL__N__9bce257c_4_k_cu_0e53de5b_64726ignoreE
	.align		8
        /*0038*/ 	.dword	_ZN39_INTERNAL_9bce257c_4_k_cu_0e53de5b_64724cuda3std3__419piecewise_constructE
	.align		8
        /*0040*/ 	.dword	_ZN39_INTERNAL_9bce257c_4_k_cu_0e53de5b_64724cuda3std3__48in_placeE
	.align		8
        /*0048*/ 	.dword	_ZN39_INTERNAL_9bce257c_4_k_cu_0e53de5b_64724cuda3std6ranges3__45__cpo4swapE
	.align		8
        /*0050*/ 	.dword	_ZN39_INTERNAL_9bce257c_4_k_cu_0e53de5b_64724cuda3std6ranges3__45__cpo9iter_moveE
	.align		8
        /*0058*/ 	.dword	_ZN39_INTERNAL_9bce257c_4_k_cu_0e53de5b_64724cute7productE
	.align		8
        /*0060*/ 	.dword	_ZN39_INTERNAL_9bce257c_4_k_cu_0e53de5b_64724cute1_E
	.align		8
        /*0068*/ 	.dword	$str$22
	.align		8
        /*0070*/ 	.dword	$str$23


//--------------------- .text._ZN7cutlass13device_kernelINS_4gemm6kernel13GemmUniversalIN4cute5tupleIJiiiiEEENS1_10collective13CollectiveMmaINS1_34MainloopSm90TmaGmmaWarpSpecializedILi5ENS5_IJNS4_1CILi2EEESB_NSA_ILi1EEEEEENS1_35KernelTmaWarpSpecializedCooperativeEEENS5_IJNSA_ILi256EEENSA_ILi64EEENSA_ILi32EEEEEENS_10tfloat32_tENS5_IJlSC_lEEESK_SL_NS4_8TiledMMAINS4_8MMA_AtomIJNS4_4SM904GMMA29MMA_64x64x8_F32TF32TF32_SS_TNILNSP_7ScaleInE1ELSR_1EEEEEENS4_6LayoutINS5_IJSB_SC_SC_EEENS5_IJSC_NSA_ILi0EEESW_EEEEENS5_IJNS4_10UnderscoreESZ_SZ_EEEEENS4_23SM90_TMA_LOAD_MULTICASTENS4_14ComposedLayoutINS4_7SwizzleILi3ELi4ELi3EEENS4_18smem_ptr_flag_bitsILi32EEENSU_INS5_IJNSA_ILi8EEESI_EEENS5_IJSI_SC_EEEEEEEvNS4_8identityES12_S1C_vS1D_EENS_8epilogue10collective6detail29Sm90TmaWarpSpecializedAdapterINS1G_15DefaultEpilogueISK_SL_SL_NS1F_6thread17LinearCombinationISK_Li1EffLNS1K_9ScaleType4KindE0ELNS_15FloatRoundStyleE2ESK_EENS1_15EpilogueDefaultEEEEEvvEEEEvNT_6ParamsE --------------------------
	.section	.text._ZN7cutlass13device_kernelINS_4gemm6kernel13GemmUniversalIN4cute5tupleIJiiiiEEENS1_10collective13CollectiveMmaINS1_34MainloopSm90TmaGmmaWarpSpecializedILi5ENS5_IJNS4_1CILi2EEESB_NSA_ILi1EEEEEENS1_35KernelTmaWarpSpecializedCooperativeEEENS5_IJNSA_ILi256EEENSA_ILi64EEENSA_ILi32EEEEEENS_10tfloat32_tENS5_IJlSC_lEEESK_SL_NS4_8TiledMMAINS4_8MMA_AtomIJNS4_4SM904GMMA29MMA_64x64x8_F32TF32TF32_SS_TNILNSP_7ScaleInE1ELSR_1EEEEEENS4_6LayoutINS5_IJSB_SC_SC_EEENS5_IJSC_NSA_ILi0EEESW_EEEEENS5_IJNS4_10UnderscoreESZ_SZ_EEEEENS4_23SM90_TMA_LOAD_MULTICASTENS4_14ComposedLayoutINS4_7SwizzleILi3ELi4ELi3EEENS4_18smem_ptr_flag_bitsILi32EEENSU_INS5_IJNSA_ILi8EEESI_EEENS5_IJSI_SC_EEEEEEEvNS4_8identityES12_S1C_vS1D_EENS_8epilogue10collective6detail29Sm90TmaWarpSpecializedAdapterINS1G_15DefaultEpilogueISK_SL_SL_NS1F_6thread17LinearCombinationISK_Li1EffLNS1K_9ScaleType4KindE0ELNS_15FloatRoundStyleE2ESK_EENS1_15EpilogueDefaultEEEEEvvEEEEvNT_6ParamsE,"ax",@progbits
	.align	128
.text._ZN7cutlass13device_kernelINS_4gemm6kernel13GemmUniversalIN4cute5tupleIJiiiiEEENS1_10collective13CollectiveMmaINS1_34MainloopSm90TmaGmmaWarpSpecializedILi5ENS5_IJNS4_1CILi2EEESB_NSA_ILi1EEEEEENS1_35KernelTmaWarpSpecializedCooperativeEEENS5_IJNSA_ILi256EEENSA_ILi64EEENSA_ILi32EEEEEENS_10tfloat32_tENS5_IJlSC_lEEESK_SL_NS4_8TiledMMAINS4_8MMA_AtomIJNS4_4SM904GMMA29MMA_64x64x8_F32TF32TF32_SS_TNILNSP_7ScaleInE1ELSR_1EEEEEENS4_6LayoutINS5_IJSB_SC_SC_EEENS5_IJSC_NSA_ILi0EEESW_EEEEENS5_IJNS4_10UnderscoreESZ_SZ_EEEEENS4_23SM90_TMA_LOAD_MULTICASTENS4_14ComposedLayoutINS4_7SwizzleILi3ELi4ELi3EEENS4_18smem_ptr_flag_bitsILi32EEENSU_INS5_IJNSA_ILi8EEESI_EEENS5_IJSI_SC_EEEEEEEvNS4_8identityES12_S1C_vS1D_EENS_8epilogue10collective6detail29Sm90TmaWarpSpecializedAdapterINS1G_15DefaultEpilogueISK_SL_SL_NS1F_6thread17LinearCombinationISK_Li1EffLNS1K_9ScaleType4KindE0ELNS_15FloatRoundStyleE2ESK_EENS1_15EpilogueDefaultEEEEEvvEEEEvNT_6ParamsE:
        .type           _ZN7cutlass13device_kernelINS_4gemm6kernel13GemmUniversalIN4cute5tupleIJiiiiEEENS1_10collective13CollectiveMmaINS1_34MainloopSm90TmaGmmaWarpSpecializedILi5ENS5_IJNS4_1CILi2EEESB_NSA_ILi1EEEEEENS1_35KernelTmaWarpSpecializedCooperativeEEENS5_IJNSA_ILi256EEENSA_ILi64EEENSA_ILi32EEEEEENS_10tfloat32_tENS5_IJlSC_lEEESK_SL_NS4_8TiledMMAINS4_8MMA_AtomIJNS4_4SM904GMMA29MMA_64x64x8_F32TF32TF32_SS_TNILNSP_7ScaleInE1ELSR_1EEEEEENS4_6LayoutINS5_IJSB_SC_SC_EEENS5_IJSC_NSA_ILi0EEESW_EEEEENS5_IJNS4_10UnderscoreESZ_SZ_EEEEENS4_23SM90_TMA_LOAD_MULTICASTENS4_14ComposedLayoutINS4_7SwizzleILi3ELi4ELi3EEENS4_18smem_ptr_flag_bitsILi32EEENSU_INS5_IJNSA_ILi8EEESI_EEENS5_IJSI_SC_EEEEEEEvNS4_8identityES12_S1C_vS1D_EENS_8epilogue10collective6detail29Sm90TmaWarpSpecializedAdapterINS1G_15DefaultEpilogueISK_SL_SL_NS1F_6thread17LinearCombinationISK_Li1EffLNS1K_9ScaleType4KindE0ELNS_15FloatRoundStyleE2ESK_EENS1_15EpilogueDefaultEEEEEvvEEEEvNT_6ParamsE,@function
        .size           _ZN7cutlass13device_kernelINS_4gemm6kernel13GemmUniversalIN4cute5tupleIJiiiiEEENS1_10collective13CollectiveMmaINS1_34MainloopSm90TmaGmmaWarpSpecializedILi5ENS5_IJNS4_1CILi2EEESB_NSA_ILi1EEEEEENS1_35KernelTmaWarpSpecializedCooperativeEEENS5_IJNSA_ILi256EEENSA_ILi64EEENSA_ILi32EEEEEENS_10tfloat32_tENS5_IJlSC_lEEESK_SL_NS4_8TiledMMAINS4_8MMA_AtomIJNS4_4SM904GMMA29MMA_64x64x8_F32TF32TF32_SS_TNILNSP_7ScaleInE1ELSR_1EEEEEENS4_6LayoutINS5_IJSB_SC_SC_EEENS5_IJSC_NSA_ILi0EEESW_EEEEENS5_IJNS4_10UnderscoreESZ_SZ_EEEEENS4_23SM90_TMA_LOAD_MULTICASTENS4_14ComposedLayoutINS4_7SwizzleILi3ELi4ELi3EEENS4_18smem_ptr_flag_bitsILi32EEENSU_INS5_IJNSA_ILi8EEESI_EEENS5_IJSI_SC_EEEEEEEvNS4_8identityES12_S1C_vS1D_EENS_8epilogue10collective6detail29Sm90TmaWarpSpecializedAdapterINS1G_15DefaultEpilogueISK_SL_SL_NS1F_6thread17LinearCombinationISK_Li1EffLNS1K_9ScaleType4KindE0ELNS_15FloatRoundStyleE2ESK_EENS1_15EpilogueDefaultEEEEEvvEEEEvNT_6ParamsE,(.L_x_199 - _ZN7cutlass13device_kernelINS_4gemm6kernel13GemmUniversalIN4cute5tupleIJiiiiEEENS1_10collective13CollectiveMmaINS1_34MainloopSm90TmaGmmaWarpSpecializedILi5ENS5_IJNS4_1CILi2EEESB_NSA_ILi1EEEEEENS1_35KernelTmaWarpSpecializedCooperativeEEENS5_IJNSA_ILi256EEENSA_ILi64EEENSA_ILi32EEEEEENS_10tfloat32_tENS5_IJlSC_lEEESK_SL_NS4_8TiledMMAINS4_8MMA_AtomIJNS4_4SM904GMMA29MMA_64x64x8_F32TF32TF32_SS_TNILNSP_7ScaleInE1ELSR_1EEEEEENS4_6LayoutINS5_IJSB_SC_SC_EEENS5_IJSC_NSA_ILi0EEESW_EEEEENS5_IJNS4_10UnderscoreESZ_SZ_EEEEENS4_23SM90_TMA_LOAD_MULTICASTENS4_14ComposedLayoutINS4_7SwizzleILi3ELi4ELi3EEENS4_18smem_ptr_flag_bitsILi32EEENSU_INS5_IJNSA_ILi8EEESI_EEENS5_IJSI_SC_EEEEEEEvNS4_8identityES12_S1C_vS1D_EENS_8epilogue10collective6detail29Sm90TmaWarpSpecializedAdapterINS1G_15DefaultEpilogueISK_SL_SL_NS1F_6thread17LinearCombinationISK_Li1EffLNS1K_9ScaleType4KindE0ELNS_15FloatRoundStyleE2ESK_EENS1_15EpilogueDefaultEEEEEvvEEEEvNT_6ParamsE)
        .other          _ZN7cutlass13device_kernelINS_4gemm6kernel13GemmUniversalIN4cute5tupleIJiiiiEEENS1_10collective13CollectiveMmaINS1_34MainloopSm90TmaGmmaWarpSpecializedILi5ENS5_IJNS4_1CILi2EEESB_NSA_ILi1EEEEEENS1_35KernelTmaWarpSpecializedCooperativeEEENS5_IJNSA_ILi256EEENSA_ILi64EEENSA_ILi32EEEEEENS_10tfloat32_tENS5_IJlSC_lEEESK_SL_NS4_8TiledMMAINS4_8MMA_AtomIJNS4_4SM904GMMA29MMA_64x64x8_F32TF32TF32_SS_TNILNSP_7ScaleInE1ELSR_1EEEEEENS4_6LayoutINS5_IJSB_SC_SC_EEENS5_IJSC_NSA_ILi0EEESW_EEEEENS5_IJNS4_10UnderscoreESZ_SZ_EEEEENS4_23SM90_TMA_LOAD_MULTICASTENS4_14ComposedLayoutINS4_7SwizzleILi3ELi4ELi3EEENS4_18smem_ptr_flag_bitsILi32EEENSU_INS5_IJNSA_ILi8EEESI_EEENS5_IJSI_SC_EEEEEEEvNS4_8identityES12_S1C_vS1D_EENS_8epilogue10collective6detail29Sm90TmaWarpSpecializedAdapterINS1G_15DefaultEpilogueISK_SL_SL_NS1F_6thread17LinearCombinationISK_Li1EffLNS1K_9ScaleType4KindE0ELNS_15FloatRoundStyleE2ESK_EENS1_15EpilogueDefaultEEEEEvvEEEEvNT_6ParamsE,@"STO_CUDA_ENTRY STV_DEFAULT"
_ZN7cutlass13device_kernelINS_4gemm6kernel13GemmUniversalIN4cute5tupleIJiiiiEEENS1_10collective13CollectiveMmaINS1_34MainloopSm90TmaGmmaWarpSpecializedILi5ENS5_IJNS4_1CILi2EEESB_NSA_ILi1EEEEEENS1_35KernelTmaWarpSpecializedCooperativeEEENS5_IJNSA_ILi256EEENSA_ILi64EEENSA_ILi32EEEEEENS_10tfloat32_tENS5_IJlSC_lEEESK_SL_NS4_8TiledMMAINS4_8MMA_AtomIJNS4_4SM904GMMA29MMA_64x64x8_F32TF32TF32_SS_TNILNSP_7ScaleInE1ELSR_1EEEEEENS4_6LayoutINS5_IJSB_SC_SC_EEENS5_IJSC_NSA_ILi0EEESW_EEEEENS5_IJNS4_10UnderscoreESZ_SZ_EEEEENS4_23SM90_TMA_LOAD_MULTICASTENS4_14ComposedLayoutINS4_7SwizzleILi3ELi4ELi3EEENS4_18smem_ptr_flag_bitsILi32EEENSU_INS5_IJNSA_ILi8EEESI_EEENS5_IJSI_SC_EEEEEEEvNS4_8identityES12_S1C_vS1D_EENS_8epilogue10collective6detail29Sm90TmaWarpSpecializedAdapterINS1G_15DefaultEpilogueISK_SL_SL_NS1F_6thread17LinearCombinationISK_Li1EffLNS1K_9ScaleType4KindE0ELNS_15FloatRoundStyleE2ESK_EENS1_15EpilogueDefaultEEEEEvvEEEEvNT_6ParamsE:
[----:B------:R-:W0:Y:S01]  /*0000*/  LDC R1, c[0x0][0x28] ;  /* 0x00000a00ff017b82 */ /* 0x000e220000000800 */
[----:B------:R-:W1:Y:S01]  /*0010*/  S2R R18, SR_TID.X ;  /* 0x0000000000127919 */ /* 0x000e620000002100 */
[----:B------:R-:W-:Y:S01]  /*0020*/  ELECT P0, URZ, PT ;  /* 0x00000000003f782f */ /* 0x000fe20003800000 */
[----:B------:R-:W-:Y:S01]  /*0030*/  BSSY B0, `(.L_x_0) ;  /* 0x000000f000007945 */ /* 0x000fe20003800000 */
[--C-:B-1----:R-:W-:Y:S02]  /*0040*/  SHF.R.U32.HI R0, RZ, 0x5, R18.reuse ;  /* 0x00000005ff007819 */ /* 0x102fe40000011612 */
[----:B------:R-:W-:-:S03]  /*0050*/  SHF.R.U32.HI R3, RZ, 0x7, R18 ;  /* 0x00000007ff037819 */ /* 0x000fc60000011612 */
[----:B------:R-:W1:Y:S04]  /*0060*/  SHFL.IDX PT, R2, R0, RZ, 0x1f ;  /* 0x00001fff00027589 */ /* 0x000e6800000e0000 */
[----:B------:R2:W3:Y:S01]  /*0070*/  SHFL.IDX PT, R5, R3, RZ, 0x1f ;  /* 0x00001fff03057589 */ /* 0x0004e200000e0000 */
[----:B-1----:R-:W-:-:S13]  /*0080*/  ISETP.NE.OR P0, PT, R2, RZ, !P0 ;  /* 0x000000ff0200720c */ /* 0x002fda0004705670 */
[----:B0-23--:R-:W-:Y:S05]  /*0090*/  @P0 BRA `(.L_x_1) ;  /* 0x0000000000200947 */ /* 0x00dfea0003800000 */
[----:B------:R-:W-:Y:S02]  /*00a0*/  ULDC.64 UR4, c[0x0][0x198] ;  /* 0x0000660000047ab9 */ /* 0x000fe40000000a00 */
[----:B------:R-:W-:Y:S02]  /*00b0*/  UIADD3 UR6, UP0, UR4, 0xf0, URZ ;  /* 0x000000f004067890 */ /* 0x000fe4000ff1e03f */
[----:B------:R-:W-:Y:S02]  /*00c0*/  UIADD3 UR4, UP1, UR4, 0x1f0, URZ ;  /* 0x000001f004047890 */ /* 0x000fe4000ff3e03f */
[----:B------:R-:W-:Y:S02]  /*00d0*/  UIADD3.X UR7, URZ, UR5, URZ, UP0, !UPT ;  /* 0x000000053f077290 */ /* 0x000fe400087fe43f */
[----:B------:R-:W-:-:S07]  /*00e0*/  UIADD3.X UR5, URZ, UR5, URZ, UP1, !UPT ;  /* 0x000000053f057290 */ /* 0x000fce0008ffe43f */
[----:B------:R0:W-:Y:S02]  /*00f0*/  UTMACCTL.PF [UR6] ;  /* 0x00000000060079b9 */ /* 0x0001e40008040000 */
[----:B------:R0:W-:Y:S02]  /*0100*/  UTMACCTL.PF [UR4] ;  /* 0x00000000040079b9 */ /* 0x0001e40008040000 */
[----:B0-----:R-:W-:Y:S01]  /*0110*/  NOP ;  /* 0x0000000000007918 */ /* 0x001fe20000000000 */
.L_x_1:
[----:B------:R-:W-:Y:S05]  /*0120*/  BSYNC B0 ;  /* 0x0000000000007941 */ /* 0x000fea0003800000 */
.L_x_0:
[----:B------:R-:W0:Y:S02]  /*0130*/  SHFL.IDX PT, R3, R0, RZ, 0x1f ;  /* 0x00001fff00037589 */ /* 0x000e2400000e0000 */
[----:B0-----:R-:W-:-:S13]  /*0140*/  ISETP.NE.AND P0, PT, R3, RZ, PT ;  /* 0x000000ff0300720c */ /* 0x001fda0003f05270 */
[----:B------:R-:W-:Y:S05]  /*0150*/  @P0 BRA `(.L_x_2) ;  /* 0x0000000000600947 */ /* 0x000fea0003800000 */
[----:B------:R-:W0:Y:S01]  /*0160*/  S2UR UR8, SR_CgaCtaId ;  /* 0x00000000000879c3 */ /* 0x000e220000008800 */
[----:B------:R-:W-:Y:S01]  /*0170*/  UMOV UR4, 0x400 ;  /* 0x0000040000047882 */ /* 0x000fe20000000000 */
[----:B------:R-:W-:Y:S01]  /*0180*/  UMOV UR5, 0x1 ;  /* 0x0000000100057882 */ /* 0x000fe20000000000 */
[----:B------:R-:W-:Y:S01]  /*0190*/  UMOV UR6, 0x6 ;  /* 0x0000000600067882 */ /* 0x000fe20000000000 */
[----:B------:R-:W-:Y:S01]  /*01a0*/  ELECT P0, URZ, PT ;  /* 0x00000000003f782f */ /* 0x000fe20003800000 */
[----:B------:R-:W-:-:S04]  /*01b0*/  UIADD3 UR6, -UR6, 0x100000, URZ ;  /* 0x0010000006067890 */ /* 0x000fc8000fffe13f */
[----:B------:R-:W-:Y:S02]  /*01c0*/  USHF.L.U32 UR7, UR6, 0xb, URZ ;  /* 0x0000000b06077899 */ /* 0x000fe4000800063f */
[----:B------:R-:W-:Y:S02]  /*01d0*/  USHF.L.U32 UR6, UR6, 0x1, URZ ;  /* 0x0000000106067899 */ /* 0x000fe4000800063f */
[----:B0-----:R-:W-:Y:S02]  /*01e0*/  ULEA UR8, UR8, UR4, 0x18 ;  /* 0x0000000408087291 */ /* 0x001fe4000f8ec03f */
[----:B------:R-:W-:-:S04]  /*01f0*/  UIADD3 UR4, -UR5, 0x100000, URZ ;  /* 0x0010000005047890 */ /* 0x000fc8000fffe13f */
[----:B------:R-:W-:Y:S02]  /*0200*/  USHF.L.U32 UR5, UR4, 0xb, URZ ;  /* 0x0000000b04057899 */ /* 0x000fe4000800063f */
[----:B------:R-:W-:Y:S01]  /*0210*/  USHF.L.U32 UR4, UR4, 0x1, URZ ;  /* 0x0000000104047899 */ /* 0x000fe2000800063f */
[----:B------:R-:W0:Y:S11]  /*0220*/  FENCE.VIEW.ASYNC.S ;  /* 0x00000000000073c6 */ /* 0x000e360000000000 */
[----:B0-----:R0:W1:Y:S01]  /*0230*/  SYNCS.EXCH.64 URZ, [UR8], UR4 ;  /* 0x00000004083f75b2 */ /* 0x0010620008000100 */
[----:B------:R0:W2:Y:S01]  /*0240*/  SYNCS.EXCH.64 URZ, [UR8+0x28], UR6 ;  /* 0x00002806083f75b2 */ /* 0x0000a20008000100 */
[----:B------:R0:W3:Y:S01]  /*0250*/  SYNCS.EXCH.64 URZ, [UR8+0x8], UR4 ;  /* 0x00000804083f75b2 */ /* 0x0000e20008000100 */
[----:B------:R0:W4:Y:S01]  /*0260*/  SYNCS.EXCH.64 URZ, [UR8+0x30], UR6 ;  /* 0x00003006083f75b2 */ /* 0x0001220008000100 */
[----:B------:R0:W0:Y:S01]  /*0270*/  SYNCS.EXCH.64 URZ, [UR8+0x10], UR4 ;  /* 0x00001004083f75b2 */ /* 0x0000220008000100 */
[----:B------:R0:W0:Y:S01]  /*0280*/  SYNCS.EXCH.64 URZ, [UR8+0x38], UR6 ;  /* 0x00003806083f75b2 */ /* 0x0000220008000100 */
[----:B------:R0:W0:Y:S01]  /*0290*/  SYNCS.EXCH.64 URZ, [UR8+0x18], UR4 ;  /* 0x00001804083f75b2 */ /* 0x0000220008000100 */
[----:B------:R0:W0:Y:S01]  /*02a0*/  SYNCS.EXCH.64 URZ, [UR8+0x40], UR6 ;  /* 0x00004006083f75b2 */ /* 0x0000220008000100 */
[----:B------:R0:W0:Y:S01]  /*02b0*/  SYNCS.EXCH.64 URZ, [UR8+0x20], UR4 ;  /* 0x00002004083f75b2 */ /* 0x0000220008000100 */
[----:B------:R0:W0:Y:S01]  /*02c0*/  SYNCS.EXCH.64 URZ, [UR8+0x48], UR6 ;  /* 0x00004806083f75b2 */ /* 0x0000220008000100 */
[----:B------:R-:W-:Y:S01]  /*02d0*/  NOP ;  /* 0x0000000000007918 */ /* 0x000fe20000000000 */
.L_x_2:
[----:B------:R-:W-:Y:S01]  /*02e0*/  SHF.R.S32.HI R7, RZ, 0x1f, R18 ;  /* 0x0000001fff077819 */ /* 0x000fe20000011412 */
[----:B------:R-:W5:Y:S01]  /*02f0*/  SHFL.IDX PT, R0, R0, RZ, 0x1f ;  /* 0x00001fff00007589 */ /* 0x000f6200000e0000 */
[----:B0-----:R-:W0:Y:S01]  /*0300*/  S2UR UR8, SR_CTAID.X ;  /* 0x00000000000879c3 */ /* 0x001e220000002500 */
[----:B------:R-:W-:Y:S02]  /*0310*/  ELECT P0, URZ, PT ;  /* 0x00000000003f782f */ /* 0x000fe40003800000 */
[----:B------:R-:W-:Y:S01]  /*0320*/  LEA.HI R7, R7, R18, RZ, 0x7 ;  /* 0x0000001207077211 */ /* 0x000fe200078f38ff */
[----:B------:R-:W1:Y:S01]  /*0330*/  S2R R4, SR_CTAID.Y ;  /* 0x0000000000047919 */ /* 0x000e620000002600 */
[----:B------:R-:W-:Y:S01]  /*0340*/  SHF.R.S32.HI R8, RZ, 0x1f, R3 ;  /* 0x0000001fff087819 */ /* 0x000fe20000011403 */
[----:B------:R-:W-:Y:S01]  /*0350*/  ULDC UR4, c[0x0][0x150] ;  /* 0x0000540000047ab9 */ /* 0x000fe20000000800 */
[----:B------:R-:W-:Y:S01]  /*0360*/  LOP3.LUT R7, R7, 0xffffff80, RZ, 0xc0, !PT ;  /* 0xffffff8007077812 */ /* 0x000fe200078ec0ff */
[----:B------:R-:W-:Y:S01]  /*0370*/  NOP ;  /* 0x0000000000007918 */ /* 0x000fe20000000000 */
[----:B------:R-:W-:Y:S01]  /*0380*/  LEA.HI R8, R8, R3, RZ, 0x2 ;  /* 0x0000000308087211 */ /* 0x000fe200078f10ff */
[----:B------:R-:W2:Y:S01]  /*0390*/  LDC R10, c[0x0][0x144] ;  /* 0x00005100ff0a7b82 */ /* 0x000ea20000000800 */
[----:B------:R-:W-:Y:S01]  /*03a0*/  NOP ;  /* 0x0000000000007918 */ /* 0x000fe20000000000 */
[----:B------:R-:W-:Y:S01]  /*03b0*/  IMAD.IADD R6, R18, 0x1, -R7 ;  /* 0x0000000112067824 */ /* 0x000fe200078e0a07 */
[----:B------:R-:W-:Y:S01]  /*03c0*/  LOP3.LUT R8, R8, 0x3ffffffc, RZ, 0xc0, !PT ;  /* 0x3ffffffc08087812 */ /* 0x000fe200078ec0ff */
[----:B------:R-:W-:Y:S01]  /*03d0*/  IMAD.MOV.U32 R23, RZ, RZ, 0x1 ;  /* 0x00000001ff177424 */ /* 0x000fe200078e00ff */
[----:B------:R-:W-:-:S02]  /*03e0*/  ISETP.NE.AND P3, PT, R5, RZ, PT ;  /* 0x000000ff0500720c */ /* 0x000fc40003f65270 */
[----:B------:R-:W-:Y:S01]  /*03f0*/  SHF.R.S32.HI R7, RZ, 0x1f, R6 ;  /* 0x0000001fff077819 */ /* 0x000fe20000011406 */
[----:B------:R-:W-:Y:S01]  /*0400*/  IMAD.IADD R8, R3, 0x1, -R8 ;  /* 0x0000000103087824 */ /* 0x000fe200078e0a08 */
[----:B------:R-:W3:Y:S02]  /*0410*/  LDC R13, c[0x0][0x140] ;  /* 0x00005000ff0d7b82 */ /* 0x000ee40000000800 */
[----:B------:R-:W-:Y:S02]  /*0420*/  LEA.HI R7, R7, R6, RZ, 0x3 ;  /* 0x0000000607077211 */ /* 0x000fe400078f18ff */
[----:B-----5:R-:W-:Y:S02]  /*0430*/  ISETP.NE.OR P0, PT, R0, RZ, !P0 ;  /* 0x000000ff0000720c */ /* 0x020fe40004705670 */
[--C-:B------:R-:W-:Y:S02]  /*0440*/  SHF.R.S32.HI R0, RZ, 0x3, R7.reuse ;  /* 0x00000003ff007819 */ /* 0x100fe40000011407 */
[----:B------:R-:W-:-:S02]  /*0450*/  SHF.R.S32.HI R7, RZ, 0x1f, R7 ;  /* 0x0000001fff077819 */ /* 0x000fc40000011407 */
[----:B0-----:R-:W-:Y:S02]  /*0460*/  I2FP.F32.U32 R9, UR8 ;  /* 0x0000000800097c45 */ /* 0x001fe40008201000 */
[----:B------:R-:W-:-:S03]  /*0470*/  LEA.HI R7, R7, R0, RZ, 0x2 ;  /* 0x0000000007077211 */ /* 0x000fc600078f10ff */
[----:B------:R-:W-:Y:S01]  /*0480*/  FMUL R9, R9, UR4 ;  /* 0x0000000409097c20 */ /* 0x000fe20008400000 */
[----:B------:R-:W-:Y:S01]  /*0490*/  LOP3.LUT R7, R7, 0xfffffffc, RZ, 0xc0, !PT ;  /* 0xfffffffc07077812 */ /* 0x000fe200078ec0ff */
[----:B------:R-:W-:Y:S01]  /*04a0*/  VOTEU.ALL UP0, P0 ;  /* 0x00000000003f7886 */ /* 0x000fe20000000000 */
[----:B-1----:R-:W-:Y:S01]  /*04b0*/  I2FP.F32.U32 R3, R4 ;  /* 0x0000000400037245 */ /* 0x002fe20000201000 */
[----:B------:R-:W-:Y:S01]  /*04c0*/  ULDC UR4, c[0x0][0x154] ;  /* 0x0000550000047ab9 */ /* 0x000fe20000000800 */
[----:B------:R-:W-:Y:S01]  /*04d0*/  VOTEU.ALL UP1, P0 ;  /* 0x00000000003f7886 */ /* 0x000fe20000020000 */
[----:B------:R-:W0:Y:S01]  /*04e0*/  F2I.U32.TRUNC.NTZ R9, R9 ;  /* 0x0000000900097305 */ /* 0x000e22000020f000 */
[----:B------:R-:W-:Y:S01]  /*04f0*/  IMAD.IADD R7, R0, 0x1, -R7 ;  /* 0x0000000100077824 */ /* 0x000fe200078e0a07 */
[----:B------:R-:W1:Y:S01]  /*0500*/  @!UP0 S2UR UR7, SR_CgaCtaId ;  /* 0x00000000000789c3 */ /* 0x000e620000008800 */
[----:B------:R-:W-:Y:S01]  /*0510*/  FMUL R12, R3, UR4 ;  /* 0x00000004030c7c20 */ /* 0x000fe20008400000 */
[----:B------:R-:W-:Y:S01]  /*0520*/  UMOV UR4, 0x20 ;  /* 0x0000002000047882 */ /* 0x000fe20000000000 */
[----:B------:R-:W-:Y:S01]  /*0530*/  IMAD R8, R8, 0x4, R7 ;  /* 0x0000000408087824 */ /* 0x000fe200078e0207 */
[----:B------:R-:W-:Y:S01]  /*0540*/  @!UP0 UMOV UR6, 0x400 ;  /* 0x0000040000068882 */ /* 0x000fe20000000000 */
[----:B------:R-:W-:-:S04]  /*0550*/  @!UP0 UIADD3 UR4, -UR4, 0x100000, URZ ;  /* 0x0010000004048890 */ /* 0x000fc8000fffe13f */
[----:B------:R-:W-:Y:S02]  /*0560*/  @!UP0 USHF.L.U32 UR5, UR4, 0xb, URZ ;  /* 0x0000000b04058899 */ /* 0x000fe4000800063f */
[----:B------:R-:W-:Y:S01]  /*0570*/  @!UP0 USHF.L.U32 UR4, UR4, 0x1, URZ ;  /* 0x0000000104048899 */ /* 0x000fe2000800063f */
[----:B---3--:R-:W-:Y:S01]  /*0580*/  ISETP.EQ.U32.AND P2, PT, R13, 0x1, PT ;  /* 0x000000010d00780c */ /* 0x008fe20003f42070 */
[----:B------:R-:W3:Y:S01]  /*0590*/  F2I.U32.TRUNC.NTZ R12, R12 ;  /* 0x0000000c000c7305 */ /* 0x000ee2000020f000 */
[----:B------:R-:W-:Y:S01]  /*05a0*/  LEA.HI R0, R8, R8, RZ, 0x1 ;  /* 0x0000000808007211 */ /* 0x000fe200078f08ff */
[----:B------:R-:W5:Y:S03]  /*05b0*/  LDC R7, c[0x0][0x148] ;  /* 0x00005200ff077b82 */ /* 0x000f660000000800 */
[----:B------:R-:W-:Y:S01]  /*05c0*/  LOP3.LUT R11, R0, 0xfffffffe, RZ, 0xc0, !PT ;  /* 0xfffffffe000b7812 */ /* 0x000fe200078ec0ff */
[----:B0-----:R-:W-:Y:S01]  /*05d0*/  IMAD.MOV R15, RZ, RZ, -R9 ;  /* 0x000000ffff0f7224 */ /* 0x001fe200078e0a09 */
[----:B------:R-:W-:-:S03]  /*05e0*/  SHF.R.S32.HI R9, RZ, 0x1f, R2 ;  /* 0x0000001fff097819 */ /* 0x000fc60000011402 */
[----:B--2---:R-:W-:Y:S01]  /*05f0*/  IMAD R3, R10, R15, UR8 ;  /* 0x000000080a037e24 */ /* 0x004fe2000f8e020f */
[----:B------:R-:W-:Y:S01]  /*0600*/  LEA.HI R9, R9, R2, RZ, 0x2 ;  /* 0x0000000209097211 */ /* 0x000fe200078f10ff */
[C---:B------:R-:W-:Y:S02]  /*0610*/  IMAD.IADD R0, R8.reuse, 0x1, -R11 ;  /* 0x0000000108007824 */ /* 0x040fe400078e0a0b */
[----:B------:R-:W-:Y:S01]  /*0620*/  IMAD.SHL.U32 R11, R8, 0x4, RZ ;  /* 0x00000004080b7824 */ /* 0x000fe200078e00ff */
[----:B------:R-:W-:Y:S01]  /*0630*/  LOP3.LUT R9, R9, 0xfffffffc, RZ, 0xc0, !PT ;  /* 0xfffffffc09097812 */ /* 0x000fe200078ec0ff */
[----:B---3--:R-:W-:Y:S01]  /*0640*/  IMAD.MOV R21, RZ, RZ, -R12 ;  /* 0x000000ffff157224 */ /* 0x008fe200078e0a0c */
[----:B------:R-:W-:Y:S01]  /*0650*/  ISETP.NE.AND P4, PT, R0, R3, PT ;  /* 0x000000030000720c */ /* 0x000fe20003f85270 */
[----:B-1----:R-:W-:Y:S01]  /*0660*/  @!UP0 ULEA UR6, UR7, UR6, 0x18 ;  /* 0x0000000607068291 */ /* 0x002fe2000f8ec03f */
[----:B------:R-:W-:Y:S01]  /*0670*/  LOP3.LUT R22, R8, 0xc, R11, 0x78, !PT ;  /* 0x0000000c08167812 */ /* 0x000fe200078e780b */
[----:B------:R-:W-:Y:S01]  /*0680*/  IMAD.IADD R0, R2, 0x1, -R9 ;  /* 0x0000000102007824 */ /* 0x000fe200078e0a09 */
[----:B------:R-:W-:Y:S01]  /*0690*/  VOTEU.ALL UP0, P0 ;  /* 0x00000000003f7886 */ /* 0x000fe20000000000 */
[----:B------:R-:W-:Y:S01]  /*06a0*/  LOP3.LUT P0, RZ, R6, 0x7, RZ, 0xc0, !PT ;  /* 0x0000000706ff7812 */ /* 0x000fe2000780c0ff */
[----:B------:R-:W-:-:S02]  /*06b0*/  VIADD R6, R5, 0xffffffff ;  /* 0xffffffff05067836 */ /* 0x000fc40000000000 */
[----:B------:R-:W-:Y:S01]  /*06c0*/  ISETP.NE.AND P1, PT, R0, 0x3, PT ;  /* 0x000000030000780c */ /* 0x000fe20003f25270 */
[----:B-----5:R-:W-:Y:S01]  /*06d0*/  IMAD R9, R7, R21, R4 ;  /* 0x0000001507097224 */ /* 0x020fe200078e0204 */
[----:B------:R-:W-:Y:S02]  /*06e0*/  ISETP.LT.U32.AND P0, PT, R22, 0x4, !P0 ;  /* 0x000000041600780c */ /* 0x000fe40004701070 */
[----:B------:R-:W-:Y:S01]  /*06f0*/  ISETP.EQ.OR P1, PT, R0, RZ, !P1 ;  /* 0x000000ff0000720c */ /* 0x000fe20004f22670 */
[----:B------:R-:W0:Y:S02]  /*0700*/  FENCE.VIEW.ASYNC.S ;  /* 0x00000000000073c6 */ /* 0x000e240000000000 */
[----:B0-----:R0:W1:Y:S01]  /*0710*/  @!UP0 SYNCS.EXCH.64 URZ, [UR6+0x60], UR4 ;  /* 0x00006004063f85b2 */ /* 0x0010620008000100 */
[----:B------:R-:W-:Y:S02]  /*0720*/  @P4 LEA.HI R2, R22, R22, RZ, 0x1 ;  /* 0x0000001616024211 */ /* 0x000fe400078f08ff */
[----:B------:R-:W-:-:S02]  /*0730*/  ISETP.EQ.AND P1, PT, R5, RZ, P1 ;  /* 0x000000ff0500720c */ /* 0x000fc40000f22270 */
[----:B------:R-:W-:Y:S02]  /*0740*/  @P4 SHF.R.S32.HI R2, RZ, 0x1, R2 ;  /* 0x00000001ff024819 */ /* 0x000fe40000011402 */
[----:B------:R-:W-:Y:S02]  /*0750*/  ISETP.GE.U32.AND P6, PT, R6, 0x2, PT ;  /* 0x000000020600780c */ /* 0x000fe40003fc6070 */
[----:B------:R-:W-:Y:S02]  /*0760*/  @P4 ISETP.NE.AND P5, PT, R2, R9, PT ;  /* 0x000000090200420c */ /* 0x000fe40003fa5270 */
[----:B------:R-:W-:Y:S02]  /*0770*/  SEL R2, RZ, 0x1, !P0 ;  /* 0x00000001ff027807 */ /* 0x000fe40004000000 */
[----:B------:R-:W-:Y:S02]  /*0780*/  @P4 SEL R23, RZ, 0x1, P5 ;  /* 0x00000001ff174807 */ /* 0x000fe40002800000 */
[----:B------:R-:W-:Y:S01]  /*0790*/  SEL R19, RZ, 0x1, !P1 ;  /* 0x00000001ff137807 */ /* 0x000fe20004800000 */
[----:B------:R0:W2:Y:S01]  /*07a0*/  @!UP1 SYNCS.EXCH.64 URZ, [UR6+0x68], UR4 ;  /* 0x00006804063f95b2 */ /* 0x0000a20008000100 */
[----:B------:R-:W-:Y:S01]  /*07b0*/  LOP3.LUT R23, R23, R2, RZ, 0xc0, !PT ;  /* 0x0000000217177212 */ /* 0x000fe200078ec0ff */
[----:B------:R-:W-:Y:S01]  /*07c0*/  NOP ;  /* 0x0000000000007918 */ /* 0x000fe20000000000 */
[----:B------:R-:W-:Y:S01]  /*07d0*/  SEL R19, R19, 0x2, P6 ;  /* 0x0000000213137807 */ /* 0x000fe20003000000 */
[----:B------:R-:W-:Y:S06]  /*07e0*/  @!P2 BRA `(.L_x_3) ;  /* 0x000000000008a947 */ /* 0x000fec0003800000 */
[----:B-12-4-:R-:W-:Y:S01]  /*07f0*/  UCGABAR_ARV ;  /* 0x00000000000079c7 */ /* 0x016fe20008000000 */
[----:B------:R-:W-:Y:S05]  /*0800*/  BRA `(.L_x_4) ;  /* 0x0000000000047947 */ /* 0x000fea0003800000 */
.L_x_3:
[----:B-12-4-:R-:W-:Y:S01]  /*0810*/  NOP ;  /* 0x0000000000007918 */ /* 0x016fe20000000000 */
.L_x_4:
[----:B------:R-:W1:Y:S01]  /*0820*/  LDC R2, c[0x0][0x65c] ;  /* 0x00019700ff027b82 */ /* 0x000e620000000800 */
[----:B------:R-:W-:Y:S01]  /*0830*/  LOP3.LUT R5, R5, 0xfffff7ff, RZ, 0xc0, !PT ;  /* 0xfffff7ff05057812 */ /* 0x000fe200078ec0ff */
[----:B------:R-:W-:Y:S02]  /*0840*/  IMAD.U32 R8, RZ, RZ, UR8 ;  /* 0x00000008ff087e24 */ /* 0x000fe4000f8e00ff */
[----:B------:R-:W-:Y:S01]  /*0850*/  IMAD.MOV.U32 R9, RZ, RZ, RZ ;  /* 0x000000ffff097224 */ /* 0x000fe200078e00ff */
[----:B-1----:R-:W-:-:S13]  /*0860*/  ISETP.NE.AND P1, PT, R2, 0x1, PT ;  /* 0x000000010200780c */ /* 0x002fda0003f25270 */
[----:B------:R-:W1:Y:S01]  /*0870*/  @P1 LDC R17, c[0x0][0x10] ;  /* 0x00000400ff111b82 */ /* 0x000e620000000800 */
[----:B------:R-:W-:Y:S01]  /*0880*/  @P1 LOP3.LUT R5, R5, 0x800, RZ, 0xfc, !PT ;  /* 0x0000080005051812 */ /* 0x000fe200078efcff */
[----:B------:R-:W-:Y:S02]  /*0890*/  @P1 IMAD.MOV.U32 R5, RZ, RZ, RZ ;  /* 0x000000ffff051224 */ /* 0x000fe400078e00ff */
[----:B------:R-:W-:-:S04]  /*08a0*/  @P1 IMAD.MOV.U32 R13, RZ, RZ, RZ ;  /* 0x000000ffff0d1224 */ /* 0x000fc800078e00ff */
[----:B------:R-:W2:Y:S01]  /*08b0*/  @!P1 LDC R11, c[0x0][0xc] ;  /* 0x00000300ff0b9b82 */ /* 0x000ea20000000800 */
[----:B-1----:R-:W-:-:S04]  /*08c0*/  @P1 IMAD.WIDE.U32 R16, R17, UR8, R4 ;  /* 0x0000000811101c25 */ /* 0x002fc8000f8e0004 */
[----:B------:R-:W-:Y:S02]  /*08d0*/  @P1 IMAD.IADD R17, R17, 0x1, R13 ;  /* 0x0000000111111824 */ /* 0x000fe400078e020d */
[----:B--2---:R-:W-:-:S04]  /*08e0*/  @!P1 IMAD.WIDE.U32 R8, R4, R11, R8 ;  /* 0x0000000b04089225 */ /* 0x004fc800078e0008 */
[----:B------:R-:W-:Y:S02]  /*08f0*/  @!P1 IMAD.MOV.U32 R16, RZ, RZ, R8 ;  /* 0x000000ffff109224 */ /* 0x000fe400078e0008 */
[----:B------:R-:W-:Y:S01]  /*0900*/  @!P1 IMAD.MOV.U32 R17, RZ, RZ, R9 ;  /* 0x000000ffff119224 */ /* 0x000fe200078e0009 */
[----:B------:R-:W-:Y:S06]  /*0910*/  @!P2 BRA `(.L_x_5) ;  /* 0x00000000000ca947 */ /* 0x000fec0003800000 */
[----:B------:R-:W-:Y:S01]  /*0920*/  UCGABAR_WAIT ;  /* 0x0000000000007dc7 */ /* 0x000fe20008000000 */
[----:B------:R-:W-:Y:S01]  /*0930*/  CCTL.IVALL ;  /* 0x00000000ff00798f */ /* 0x000fe20002000000 */
[----:B------:R-:W-:Y:S05]  /*0940*/  BRA `(.L_x_6) ;  /* 0x0000000000047947 */ /* 0x000fea0003800000 */
.L_x_5:
[----:B------:R-:W-:Y:S06]  /*0950*/  BAR.SYNC.DEFER_BLOCKING 0x0 ;  /* 0x0000000000007b1d */ /* 0x000fec0000010000 */
.L_x_6:
[----:B------:R-:W-:Y:S05]  /*0960*/  @!P3 BRA `(.L_x_7) ;  /* 0x000000680070b947 */ /* 0x000fea0003800000 */
[----:B------:R-:W-:-:S13]  /*0970*/  ISETP.GT.U32.AND P0, PT, R6, 0x1, PT ;  /* 0x000000010600780c */ /* 0x000fda0003f04070 */
[----:B0-----:R-:W-:Y:S05]  /*0980*/  @P0 EXIT ;  /* 0x000000000000094d */ /* 0x001fea0003800000 */
[----:B------:R-:W-:Y:S01]  /*0990*/  ULDC.64 UR4, c[0x0][0x650] ;  /* 0x0001940000047ab9 */ /* 0x000fe20000000a00 */
[----:B------:R-:W-:Y:S01]  /*09a0*/  PRMT R0, RZ, 0x7610, R0 ;  /* 0x00007610ff007816 */ /* 0x000fe20000000000 */
[----:B------:R-:W-:Y:S01]  /*09b0*/  IMAD.MOV.U32 R102, RZ, RZ, -0x1 ;  /* 0xffffffffff667424 */ /* 0x000fe200078e00ff */
[----:B------:R-:W-:Y:S01]  /*09c0*/  ISETP.GE.U32.AND P0, PT, R16, UR4, PT ;  /* 0x0000000410007c0c */ /* 0x000fe2000bf06070 */
[----:B------:R-:W-:Y:S02]  /*09d0*/  IMAD.MOV.U32 R92, RZ, RZ, -0x1 ;  /* 0xffffffffff5c7424 */ /* 0x000fe400078e00ff */
[----:B------:R-:W-:Y:S01]  /*09e0*/  IMAD.MOV.U32 R89, RZ, RZ, -0x1 ;  /* 0xffffffffff597424 */ /* 0x000fe200078e00ff */
[----:B------:R-:W-:-:S13]  /*09f0*/  ISETP.GE.U32.AND.EX P0, PT, R17, UR5, PT, P0 ;  /* 0x0000000511007c0c */ /* 0x000fda000bf06100 */
[----:B------:R-:W-:Y:S05]  /*0a00*/  @P0 BRA `(.L_x_8) ;  /* 0x0000000400280947 */ /* 0x000fea0003800000 */
[----:B------:R-:W0:Y:S01]  /*0a10*/  LDC.64 R24, c[0x0][0x628] ;  /* 0x00018a00ff187b82 */ /* 0x000e220000000a00 */
[----:B------:R-:W-:Y:S02]  /*0a20*/  IMAD.MOV.U32 R8, RZ, RZ, R16 ;  /* 0x000000ffff087224 */ /* 0x000fe400078e0010 */
[----:B------:R-:W-:-:S05]  /*0a30*/  IMAD.MOV.U32 R9, RZ, RZ, R17 ;  /* 0x000000ffff097224 */ /* 0x000fca00078e0011 */
[----:B------:R-:W1:Y:S08]  /*0a40*/  LDC R0, c[0x0][0x630] ;  /* 0x00018c00ff007b82 */ /* 0x000e700000000800 */
[----:B------:R-:W2:Y:S01]  /*0a50*/  LDC.64 R26, c[0x0][0x620] ;  /* 0x00018800ff1a7b82 */ /* 0x000ea20000000a00 */
[----:B0-----:R-:W-:-:S04]  /*0a60*/  ISETP.NE.U32.AND P0, PT, R24, RZ, PT ;  /* 0x000000ff1800720c */ /* 0x001fc80003f05070 */
[----:B------:R-:W-:-:S13]  /*0a70*/  ISETP.NE.AND.EX P0, PT, R25, RZ, PT, P0 ;  /* 0x000000ff1900720c */ /* 0x000fda0003f05300 */
[----:B-12---:R-:W-:Y:S05]  /*0a80*/  @!P0 BRA `(.L_x_9) ;  /* 0x0000000000288947 */ /* 0x006fea0003800000 */
[----:B------:R-:W0:Y:S02]  /*0a90*/  LDC R13, c[0x0][0x634] ;  /* 0x00018d00ff0d7b82 */ /* 0x000e240000000800 */
[----:B0-----:R-:W-:-:S05]  /*0aa0*/  IADD3 R13, P0, R16, R13, RZ ;  /* 0x0000000d100d7210 */ /* 0x001fca0007f1e0ff */
[----:B------:R-:W-:-:S04]  /*0ab0*/  IMAD.X R15, RZ, RZ, R17, P0 ;  /* 0x000000ffff0f7224 */ /* 0x000fc800000e0611 */
[----:B------:R-:W-:-:S04]  /*0ac0*/  IMAD.WIDE.U32 R8, R15, R24, RZ ;  /* 0x000000180f087225 */ /* 0x000fc800078e00ff */
[----:B------:R-:W-:-:S04]  /*0ad0*/  IMAD.WIDE.U32 R10, P0, R13, R25, R8 ;  /* 0x000000190d0a7225 */ /* 0x000fc80007800008 */
[----:B------:R-:W-:-:S04]  /*0ae0*/  IMAD.WIDE.U32 R8, R13, R24, RZ ;  /* 0x000000180d087225 */ /* 0x000fc800078e00ff */
[----:B------:R-:W-:Y:S01]  /*0af0*/  IMAD.X R13, RZ, RZ, RZ, P0 ;  /* 0x000000ffff0d7224 */ /* 0x000fe200000e06ff */
[----:B------:R-:W-:Y:S01]  /*0b00*/  IADD3 RZ, P0, R9, R10, RZ ;  /* 0x0000000a09ff7210 */ /* 0x000fe20007f1e0ff */
[----:B------:R-:W-:-:S04]  /*0b10*/  IMAD.MOV.U32 R12, RZ, RZ, R11 ;  /* 0x000000ffff0c7224 */ /* 0x000fc800078e000b */
[----:B------:R-:W-:-:S08]  /*0b20*/  IMAD.WIDE.U32.X R8, R15, R25, R12, P0 ;  /* 0x000000190f087225 */ /* 0x000fd000000e040c */
.L_x_9:
[----:B------:R-:W0:Y:S01]  /*0b30*/  LDC.64 R24, c[0x0][0x640] ;  /* 0x00019000ff187b82 */ /* 0x000e220000000a00 */
[-CC-:B------:R-:W-:Y:S01]  /*0b40*/  SHF.R.U64 R89, R8, R0.reuse, R9.reuse ;  /* 0x0000000008597219 */ /* 0x180fe20000001209 */
[----:B------:R-:W-:Y:S01]  /*0b50*/  IMAD R30, R7, R21, R4 ;  /* 0x00000015071e7224 */ /* 0x000fe200078e0204 */
[----:B------:R-:W-:Y:S01]  /*0b60*/  SHF.R.U32.HI R0, RZ, R0, R9 ;  /* 0x00000000ff007219 */ /* 0x000fe20000011609 */
[----:B------:R-:W-:Y:S01]  /*0b70*/  IMAD.MOV.U32 R21, RZ, RZ, 0x1 ;  /* 0x00000001ff157424 */ /* 0x000fe200078e00ff */
[----:B------:R-:W-:-:S03]  /*0b80*/  IADD3 R5, P0, RZ, -R89, RZ ;  /* 0x80000059ff057210 */ /* 0x000fc60007f1e0ff */
[----:B------:R-:W1:Y:S02]  /*0b90*/  LDC R6, c[0x0][0x618] ;  /* 0x00018600ff067b82 */ /* 0x000e640000000800 */
[----:B------:R-:W-:-:S04]  /*0ba0*/  IMAD.X R9, RZ, RZ, ~R0, P0 ;  /* 0x000000ffff097224 */ /* 0x000fc800000e0e00 */
[-C--:B------:R-:W-:Y:S02]  /*0bb0*/  IMAD R0, R9, R26.reuse, RZ ;  /* 0x0000001a09007224 */ /* 0x080fe400078e02ff */
[----:B------:R-:W2:Y:S01]  /*0bc0*/  LDC R11, c[0x0][0x608] ;  /* 0x00018200ff0b7b82 */ /* 0x000ea20000000800 */
[----:B------:R-:W-:-:S04]  /*0bd0*/  IMAD.WIDE.U32 R8, R5, R26, R16 ;  /* 0x0000001a05087225 */ /* 0x000fc800078e0010 */
[----:B------:R-:W-:-:S03]  /*0be0*/  IMAD R5, R5, R27, R0 ;  /* 0x0000001b05057224 */ /* 0x000fc600078e0200 */
[----:B------:R-:W3:Y:S01]  /*0bf0*/  LDC R12, c[0x0][0x658] ;  /* 0x00019600ff0c7b82 */ /* 0x000ee20000000800 */
[----:B0-----:R-:W-:Y:S01]  /*0c00*/  ISETP.NE.U32.AND P0, PT, R24, RZ, PT ;  /* 0x000000ff1800720c */ /* 0x001fe20003f05070 */
[----:B------:R-:W-:Y:S02]  /*0c10*/  IMAD.IADD R5, R9, 0x1, R5 ;  /* 0x0000000109057824 */ /* 0x000fe400078e0205 */
[----:B------:R-:W-:Y:S01]  /*0c20*/  IMAD.MOV.U32 R9, RZ, RZ, -0x1 ;  /* 0xffffffffff097424 */ /* 0x000fe200078e00ff */
[----:B------:R-:W-:-:S03]  /*0c30*/  ISETP.NE.AND.EX P0, PT, R25, RZ, PT, P0 ;  /* 0x000000ff1900720c */ /* 0x000fc60003f05300 */
[----:B------:R-:W0:Y:S01]  /*0c40*/  LDC R15, c[0x0][0x600] ;  /* 0x00018000ff0f7b82 */ /* 0x000e220000000800 */
[-CC-:B-1----:R-:W-:Y:S02]  /*0c50*/  SHF.R.U64 R13, R8, R6.reuse, R5.reuse ;  /* 0x00000006080d7219 */ /* 0x182fe40000001205 */
[----:B------:R-:W-:-:S05]  /*0c60*/  SHF.R.U32.HI R0, RZ, R6, R5 ;  /* 0x00000006ff007219 */ /* 0x000fca0000011605 */
[----:B------:R-:W1:Y:S01]  /*0c70*/  LDC R14, c[0x0][0x648] ;  /* 0x00019200ff0e7b82 */ /* 0x000e620000000800 */
[-CC-:B--2---:R-:W-:Y:S02]  /*0c80*/  SHF.R.U64 R27, R13, R11.reuse, R0.reuse ;  /* 0x0000000b0d1b7219 */ /* 0x184fe40000001200 */
[----:B------:R-:W-:-:S05]  /*0c90*/  SHF.R.U32.HI R5, RZ, R11, R0 ;  /* 0x0000000bff057219 */ /* 0x000fca0000011600 */
[----:B------:R-:W2:Y:S01]  /*0ca0*/  LDC R20, c[0x0][0x638] ;  /* 0x00018e00ff147b82 */ /* 0x000ea20000000800 */
[-CC-:B---3--:R-:W-:Y:S02]  /*0cb0*/  SHF.R.U64 R28, R27, R12.reuse, R5.reuse ;  /* 0x0000000c1b1c7219 */ /* 0x188fe40000001205 */
[-C--:B------:R-:W-:Y:S02]  /*0cc0*/  SHF.L.U32 R0, R9, R12.reuse, RZ ;  /* 0x0000000c09007219 */ /* 0x080fe400000006ff */
[----:B------:R-:W-:Y:S01]  /*0cd0*/  SHF.R.U32.HI R5, RZ, R12, R5 ;  /* 0x0000000cff057219 */ /* 0x000fe20000011605 */
[----:B------:R-:W-:Y:S01]  /*0ce0*/  IMAD.MOV.U32 R4, RZ, RZ, R28 ;  /* 0x000000ffff047224 */ /* 0x000fe200078e001c */
[----:B------:R-:W-:Y:S01]  /*0cf0*/  LOP3.LUT R10, RZ, R0, RZ, 0x33, !PT ;  /* 0x00000000ff0a7212 */ /* 0x000fe200078e33ff */
[----:B------:R-:W3:Y:S01]  /*0d00*/  LDC R26, c[0x0][0x610] ;  /* 0x00018400ff1a7b82 */ /* 0x000ee20000000800 */
[----:B------:R-:W-:Y:S05]  /*0d10*/  @!P0 BRA `(.L_x_10) ;  /* 0x0000000000288947 */ /* 0x000fea0003800000 */
[----:B------:R-:W4:Y:S02]  /*0d20*/  LDC R9, c[0x0][0x64c] ;  /* 0x00019300ff097b82 */ /* 0x000f240000000800 */
[----:B----4-:R-:W-:-:S05]  /*0d30*/  IADD3 R9, P0, R28, R9, RZ ;  /* 0x000000091c097210 */ /* 0x010fca0007f1e0ff */
        /* <DEDUP_REMOVED lines=8> */
.L_x_10:
[----:B-1----:R-:W-:Y:S01]  /*0dc0*/  SHF.R.U64 R4, R4, R14, R5 ;  /* 0x0000000e04047219 */ /* 0x002fe20000001205 */
[----:B0-----:R-:W-:Y:S01]  /*0dd0*/  VIADD R6, R15, 0xffffffff ;  /* 0xffffffff0f067836 */ /* 0x001fe20000000000 */
[----:B------:R-:W-:Y:S02]  /*0de0*/  SHF.L.U32 R0, R21, R12, RZ ;  /* 0x0000000c15007219 */ /* 0x000fe400000006ff */
[----:B------:R-:W-:Y:S01]  /*0df0*/  LOP3.LUT R5, R27, R10, RZ, 0xc0, !PT ;  /* 0x0000000a1b057212 */ /* 0x000fe200078ec0ff */
[----:B------:R-:W-:Y:S01]  /*0e00*/  IMAD.MOV R7, RZ, RZ, -R4 ;  /* 0x000000ffff077224 */ /* 0x000fe200078e0a04 */
[----:B------:R-:W-:Y:S02]  /*0e10*/  SEL R3, R3, R30, !P1 ;  /* 0x0000001e03037207 */ /* 0x000fe40004800000 */
[----:B------:R-:W-:Y:S01]  /*0e20*/  LOP3.LUT R6, R13, R6, RZ, 0xc0, !PT ;  /* 0x000000060d067212 */ /* 0x000fe200078ec0ff */
[----:B------:R-:W-:Y:S02]  /*0e30*/  IMAD R4, R0, R4, R5 ;  /* 0x0000000400047224 */ /* 0x000fe400078e0205 */
[----:B--2---:R-:W-:-:S02]  /*0e40*/  IMAD R0, R7, R20, R28 ;  /* 0x0000001407007224 */ /* 0x004fc400078e021c */
[----:B---3--:R-:W-:Y:S02]  /*0e50*/  IMAD R3, R4, R26, R3 ;  /* 0x0000001a04037224 */ /* 0x008fe400078e0203 */
[----:B------:R-:W-:Y:S02]  /*0e60*/  IMAD R102, R0, R15, R6 ;  /* 0x0000000f00667224 */ /* 0x000fe400078e0206 */
[----:B------:R-:W-:-:S03]  /*0e70*/  IMAD.MOV.U32 R4, RZ, RZ, 0x1 ;  /* 0x00000001ff047424 */ /* 0x000fc600078e00ff */
[----:B------:R-:W-:Y:S02]  /*0e80*/  SEL R92, R102, R3, !P1 ;  /* 0x00000003665c7207 */ /* 0x000fe40004800000 */
[----:B------:R-:W-:Y:S02]  /*0e90*/  PRMT R0, R4, 0x7610, R0 ;  /* 0x0000761004007816 */ /* 0x000fe40000000000 */
[----:B------:R-:W-:-:S07]  /*0ea0*/  SEL R102, R3, R102, !P1 ;  /* 0x0000006603667207 */ /* 0x000fce0004800000 */
.L_x_8:
[----:B------:R-:W-:-:S08]  /*0eb0*/  NOP ;  /* 0x0000000000007918 */ /* 0x000fd00000000000 */
[----:B------:R-:W0:Y:S02]  /*0ec0*/  USETMAXREG.TRY_ALLOC.CTAPOOL UP0, 0xe8 ;  /* 0x000000e8000079c8 */ /* 0x000e240008000600 */
[----:B0-----:R-:W-:-:S13]  /*0ed0*/  PLOP3.LUT P0, PT, PT, PT, UP0, 0x80, 0x0 ;  /* 0x000000000000781c */ /* 0x001fda0003f0f008 */
[----:B------:R-:W-:Y:S05]  /*0ee0*/  @!P0 BRA `(.L_x_8) ;  /* 0xfffffffc00f08947 */ /* 0x000fea000383ffff */
[----:B------:R-:W-:Y:S01]  /*0ef0*/  ULDC.64 UR4, c[0x0][0x598] ;  /* 0x0001660000047ab9 */ /* 0x000fe20000000a00 */
[----:B------:R-:W-:Y:S01]  /*0f00*/  ULDC.64 UR36, c[0x0][0x208] ;  /* 0x0000820000247ab9 */ /* 0x000fe20000000a00 */
[----:B------:R-:W-:-:S04]  /*0f10*/  ISETP.NE.U32.AND P0, PT, RZ, UR4, PT ;  /* 0x00000004ff007c0c */ /* 0x000fc8000bf05070 */
[----:B------:R-:W-:-:S13]  /*0f20*/  ISETP.NE.AND.EX P0, PT, RZ, UR5, PT, P0 ;  /* 0x00000005ff007c0c */ /* 0x000fda000bf05300 */
[----:B------:R-:W-:Y:S05]  /*0f30*/  @!P0 BRA `(.L_x_11) ;  /* 0x00000000001c8947 */ /* 0x000fea0003800000 */
[----:B------:R-:W0:Y:S02]  /*0f40*/  LDC.64 R4, c[0x0][0x598] ;  /* 0x00016600ff047b82 */ /* 0x000e240000000a00 */
[----:B0-----:R-:W2:Y:S02]  /*0f50*/  LDG.E.64 R4, desc[UR36][R4.64] ;  /* 0x0000002404047981 */ /* 0x001ea4000c1e1b00 */
[----:B--2---:R-:W-:-:S04]  /*0f60*/  ISETP.NE.U32.AND P0, PT, R4, RZ, PT ;  /* 0x000000ff0400720c */ /* 0x004fc80003f05070 */
[----:B------:R-:W-:-:S13]  /*0f70*/  ISETP.NE.AND.EX P0, PT, R5, RZ, PT, P0 ;  /* 0x000000ff0500720c */ /* 0x000fda0003f05300 */
[----:B------:R-:W-:Y:S05]  /*0f80*/  @!P0 BRA `(.L_x_11) ;  /* 0x0000000000088947 */ /* 0x000fea0003800000 */
[----:B------:R0:W5:Y:S01]  /*0f90*/  LD.E R88, desc[UR36][R4.64] ;  /* 0x0000002404587980 */ /* 0x000162000c101900 */
[----:B------:R-:W-:Y:S05]  /*0fa0*/  BRA `(.L_x_12) ;  /* 0x0000000000247947 */ /* 0x000fea0003800000 */
.L_x_11:
[----:B------:R-:W-:Y:S02]  /*0fb0*/  ULDC.64 UR4, c[0x0][0x588] ;  /* 0x0001620000047ab9 */ /* 0x000fe40000000a00 */
[----:B------:R-:W-:-:S04]  /*0fc0*/  ISETP.NE.U32.AND P0, PT, RZ, UR4, PT ;  /* 0x00000004ff007c0c */ /* 0x000fc8000bf05070 */
[----:B------:R-:W-:-:S13]  /*0fd0*/  ISETP.NE.AND.EX P0, PT, RZ, UR5, PT, P0 ;  /* 0x00000005ff007c0c */ /* 0x000fda000bf05300 */
[----:B------:R-:W-:Y:S05]  /*0fe0*/  @!P0 BRA `(.L_x_13) ;  /* 0x00000000000c8947 */ /* 0x000fea0003800000 */
[----:B------:R-:W0:Y:S02]  /*0ff0*/  LDC.64 R4, c[0x0][0x588] ;  /* 0x00016200ff047b82 */ /* 0x000e240000000a00 */
[----:B0-----:R1:W5:Y:S01]  /*1000*/  LDG.E R88, desc[UR36][R4.64] ;  /* 0x0000002404587981 */ /* 0x001362000c1e1900 */
[----:B------:R-:W-:Y:S05]  /*1010*/  BRA `(.L_x_12) ;  /* 0x0000000000087947 */ /* 0x000fea0003800000 */
.L_x_13:
[----:B------:R-:W-:Y:S02]  /*1020*/  ULDC UR4, c[0x0][0x580] ;  /* 0x0001600000047ab9 */ /* 0x000fe40000000800 */
[----:B------:R-:W-:-:S07]  /*1030*/  IMAD.U32 R88, RZ, RZ, UR4 ;  /* 0x00000004ff587e24 */ /* 0x000fce000f8e00ff */
.L_x_12:
[----:B------:R-:W-:Y:S02]  /*1040*/  ULDC.64 UR4, c[0x0][0x5a0] ;  /* 0x0001680000047ab9 */ /* 0x000fe40000000a00 */
[----:B------:R-:W-:-:S04]  /*1050*/  ISETP.NE.U32.AND P0, PT, RZ, UR4, PT ;  /* 0x00000004ff007c0c */ /* 0x000fc8000bf05070 */
[----:B------:R-:W-:-:S13]  /*1060*/  ISETP.NE.AND.EX P0, PT, RZ, UR5, PT, P0 ;  /* 0x00000005ff007c0c */ /* 0x000fda000bf05300 */
[----:B------:R-:W-:Y:S05]  /*1070*/  @!P0 BRA `(.L_x_14) ;  /* 0x00000000001c8947 */ /* 0x000fea0003800000 */
[----:B01----:R-:W0:Y:S02]  /*1080*/  LDC.64 R4, c[0x0][0x5a0] ;  /* 0x00016800ff047b82 */ /* 0x003e240000000a00 */
[----:B0-----:R-:W2:Y:S02]  /*1090*/  LDG.E.64 R4, desc[UR36][R4.64] ;  /* 0x0000002404047981 */ /* 0x001ea4000c1e1b00 */
[----:B--2---:R-:W-:-:S04]  /*10a0*/  ISETP.NE.U32.AND P0, PT, R4, RZ, PT ;  /* 0x000000ff0400720c */ /* 0x004fc80003f05070 */
[----:B------:R-:W-:-:S13]  /*10b0*/  ISETP.NE.AND.EX P0, PT, R5, RZ, PT, P0 ;  /* 0x000000ff0500720c */ /* 0x000fda0003f05300 */
[----:B------:R-:W-:Y:S05]  /*10c0*/  @!P0 BRA `(.L_x_14) ;  /* 0x0000000000088947 */ /* 0x000fea0003800000 */
[----:B------:R0:W5:Y:S01]  /*10d0*/  LD.E R90, desc[UR36][R4.64] ;  /* 0x00000024045a7980 */ /* 0x000162000c101900 */
[----:B------:R-:W-:Y:S05]  /*10e0*/  BRA `(.L_x_15) ;  /* 0x0000000000247947 */ /* 0x000fea0003800000 */
.L_x_14:
[----:B------:R-:W-:Y:S02]  /*10f0*/  ULDC.64 UR4, c[0x0][0x590] ;  /* 0x0001640000047ab9 */ /* 0x000fe40000000a00 */
[----:B------:R-:W-:-:S04]  /*1100*/  ISETP.NE.U32.AND P0, PT, RZ, UR4, PT ;  /* 0x00000004ff007c0c */ /* 0x000fc8000bf05070 */
[----:B------:R-:W-:-:S13]  /*1110*/  ISETP.NE.AND.EX P0, PT, RZ, UR5, PT, P0 ;  /* 0x00000005ff007c0c */ /* 0x000fda000bf05300 */
[----:B------:R-:W-:Y:S05]  /*1120*/  @!P0 BRA `(.L_x_16) ;  /* 0x00000000000c8947 */ /* 0x000fea0003800000 */
[----:B------:R-:W2:Y:S02]  /*1130*/  LDC.64 R90, c[0x0][0x590] ;  /* 0x00016400ff5a7b82 */ /* 0x000ea40000000a00 */
[----:B--2---:R2:W5:Y:S01]  /*1140*/  LDG.E R90, desc[UR36][R90.64] ;  /* 0x000000245a5a7981 */ /* 0x004562000c1e1900 */
[----:B------:R-:W-:Y:S05]  /*1150*/  BRA `(.L_x_15) ;  /* 0x0000000000087947 */ /* 0x000fea0003800000 */
.L_x_16:
[----:B------:R-:W-:Y:S02]  /*1160*/  ULDC UR4, c[0x0][0x584] ;  /* 0x0001610000047ab9 */ /* 0x000fe40000000800 */
[----:B------:R-:W-:-:S07]  /*1170*/  IMAD.U32 R90, RZ, RZ, UR4 ;  /* 0x00000004ff5a7e24 */ /* 0x000fce000f8e00ff */
.L_x_15:
[----:B------:R-:W-:-:S13]  /*1180*/  LOP3.LUT P0, RZ, R0, 0xff, RZ, 0xc0, !PT ;  /* 0x000000ff00ff7812 */ /* 0x000fda000780c0ff */
[----:B------:R-:W-:Y:S05]  /*1190*/  @!P0 EXIT ;  /* 0x000000000000894d */ /* 0x000fea0003800000 */
[----:B------:R-:W-:Y:S01]  /*11a0*/  ULDC UR4, c[0x0][0x28c] ;  /* 0x0000a30000047ab9 */ /* 0x000fe20000000800 */
[----:B------:R-:W-:Y:S01]  /*11b0*/  LOP3.LUT R106, R19, 0x1, RZ, 0xfc, !PT ;  /* 0x00000001136a7812 */ /* 0x000fe200078efcff */
[----:B------:R-:W-:Y:S01]  /*11c0*/  UIADD3 UR4, UR4, 0x1f, URZ ;  /* 0x0000001f04047890 */ /* 0x000fe2000fffe03f */
[----:B------:R-:W-:Y:S01]  /*11d0*/  UMOV UR38, URZ ;  /* 0x0000003f00267c82 */ /* 0x000fe20008000000 */
[----:B------:R-:W-:Y:S02]  /*11e0*/  UMOV UR39, URZ ;  /* 0x0000003f00277c82 */ /* 0x000fe40008000000 */
[----:B------:R-:W-:-:S04]  /*11f0*/  USHF.R.S32.HI UR5, URZ, 0x1f, UR4 ;  /* 0x0000001f3f057899 */ /* 0x000fc80008011404 */
[----:B------:R-:W-:-:S04]  /*1200*/  ULEA.HI UR5, UR5, UR4, URZ, 0x5 ;  /* 0x0000000405057291 */ /* 0x000fc8000f8f283f */
[----:B------:R-:W-:-:S12]  /*1210*/  USHF.R.S32.HI UR40, URZ, 0x5, UR5 ;  /* 0x000000053f287899 */ /* 0x000fd80008011405 */
.L_x_162:
[----:B------:R-:W-:Y:S01]  /*1220*/  LOP3.LUT R0, R18, 0x80, RZ, 0xc0, !PT ;  /* 0x0000008012007812 */ /* 0x000fe200078ec0ff */
[----:B---3--:R-:W3:Y:S01]  /*1230*/  S2UR UR7, SR_CgaCtaId ;  /* 0x00000000000779c3 */ /* 0x008ee20000008800 */
[----:B------:R-:W-:Y:S02]  /*1240*/  UMOV UR6, 0x400 ;  /* 0x0000040000067882 */ /* 0x000fe40000000000 */
[----:B------:R-:W-:-:S06]  /*1250*/  SHF.R.U32.HI R0, RZ, 0x7, R0 ;  /* 0x00000007ff007819 */ /* 0x000fcc0000011600 */
[----:B----4-:R-:W4:Y:S01]  /*1260*/  SHFL.IDX PT, R0, R0, RZ, 0x1f ;  /* 0x00001fff00007589 */ /* 0x010f2200000e0000 */
[----:B---3--:R-:W-:Y:S01]  /*1270*/  ULEA UR6, UR7, UR6, 0x18 ;  /* 0x0000000607067291 */ /* 0x008fe2000f8ec03f */
[----:B----4-:R-:W-:-:S13]  /*1280*/  R2UR UR4, R0 ;  /* 0x00000000000472ca */ /* 0x010fda00000e0000 */
[----:B------:R-:W-:-:S04]  /*1290*/  ULEA.HI UR5, UR4, UR4, URZ, 0x1 ;  /* 0x0000000404057291 */ /* 0x000fc8000f8f083f */
[----:B------:R-:W-:-:S04]  /*12a0*/  ULOP3.LUT UR5, UR5, 0x7fffe, URZ, 0xc0, !UPT ;  /* 0x0007fffe05057892 */ /* 0x000fc8000f8ec03f */
[----:B------:R-:W-:-:S03]  /*12b0*/  UIADD3 UR5, UR4, -UR5, URZ ;  /* 0x8000000504057290 */ /* 0x000fc6000fffe03f */
[----:B------:R-:W-:Y:S01]  /*12c0*/  ULDC UR4, c[0x0][0x28c] ;  /* 0x0000a30000047ab9 */ /* 0x000fe20000000800 */
[----:B------:R-:W-:Y:S01]  /*12d0*/  ULEA UR5, UR5, UR6, 0xd ;  /* 0x0000000605057291 */ /* 0x000fe2000f8e683f */
[----:B------:R-:W-:-:S03]  /*12e0*/  ISETP.LT.AND P0, PT, RZ, UR4, PT ;  /* 0x00000004ff007c0c */ /* 0x000fc6000bf01270 */
[----:B------:R-:W-:-:S04]  /*12f0*/  UIADD3 UR5, UR5, 0x100, URZ ;  /* 0x0000010005057890 */ /* 0x000fc8000fffe03f */
[----:B------:R-:W-:-:S04]  /*1300*/  USHF.R.U32.HI UR5, URZ, 0x4, UR5 ;  /* 0x000000043f057899 */ /* 0x000fc80008011605 */
[----:B------:R-:W-:Y:S02]  /*1310*/  ULOP3.LUT UR41, UR5, 0x3fff, URZ, 0xc0, !UPT ;  /* 0x00003fff05297892 */ /* 0x000fe4000f8ec03f */
[----:B01---5:R-:W-:Y:S10]  /*1320*/  @P0 BRA `(.L_x_17) ;  /* 0x0000000000400947 */ /* 0x023ff40003800000 */
[----:B------:R-:W-:Y:S01]  /*1330*/  MOV R0, 0x0 ;  /* 0x0000000000007802 */ /* 0x000fe20000000f00 */
[----:B------:R-:W-:Y:S01]  /*1340*/  ULDC.64 UR4, c[0x4][0x68] ;  /* 0x01001a0000047ab9 */ /* 0x000fe20000000a00 */
[----:B------:R-:W-:Y:S01]  /*1350*/  ULDC.64 UR6, c[0x4][0x8] ;  /* 0x0100020000067ab9 */ /* 0x000fe20000000a00 */
[----:B01----:R-:W-:Y:S01]  /*1360*/  IMAD.U32 R4, RZ, RZ, UR4 ;  /* 0x00000004ff047e24 */ /* 0x003fe2000f8e00ff */
[----:B------:R0:W1:Y:S01]  /*1370*/  LDC.64 R14, c[0x4][R0] ;  /* 0x01000000000e7b82 */ /* 0x0000620000000a00 */
[----:B------:R-:W-:Y:S01]  /*1380*/  IMAD.U32 R5, RZ, RZ, UR5 ;  /* 0x00000005ff057e24 */ /* 0x000fe2000f8e00ff */
[----:B------:R-:W-:Y:S01]  /*1390*/  ULDC.64 UR4, c[0x4][0x70] ;  /* 0x01001c0000047ab9 */ /* 0x000fe20000000a00 */
[----:B------:R-:W-:Y:S02]  /*13a0*/  IMAD.U32 R10, RZ, RZ, UR6 ;  /* 0x00000006ff0a7e24 */ /* 0x000fe4000f8e00ff */
[----:B------:R-:W-:Y:S02]  /*13b0*/  IMAD.U32 R6, RZ, RZ, UR4 ;  /* 0x00000004ff067e24 */ /* 0x000fe4000f8e00ff */
[----:B------:R-:W-:-:S02]  /*13c0*/  IMAD.U32 R7, RZ, RZ, UR5 ;  /* 0x00000005ff077e24 */ /* 0x000fc4000f8e00ff */
[----:B------:R-:W-:Y:S02]  /*13d0*/  IMAD.U32 R11, RZ, RZ, UR7 ;  /* 0x00000007ff0b7e24 */ /* 0x000fe4000f8e00ff */
[----:B------:R-:W-:Y:S02]  /*13e0*/  IMAD.MOV.U32 R8, RZ, RZ, 0x1e1 ;  /* 0x000001e1ff087424 */ /* 0x000fe400078e00ff */
[----:B------:R-:W-:Y:S02]  /*13f0*/  IMAD.MOV.U32 R12, RZ, RZ, 0x1 ;  /* 0x00000001ff0c7424 */ /* 0x000fe400078e00ff */
[----:B0-----:R-:W-:-:S07]  /*1400*/  IMAD.MOV.U32 R13, RZ, RZ, RZ ;  /* 0x000000ffff0d7224 */ /* 0x001fce00078e00ff */
[----:B------:R-:W-:-:S07]  /*1410*/  LEPC R20, `(.L_x_17) ;  /* 0x000000001014794e */ /* 0x000fce0000000000 */
[----:B-12--5:R-:W-:Y:S05]  /*1420*/  CALL.ABS.NOINC R14 ;  /* 0x000000000e007343 */ /* 0x026fea0003c00000 */
.L_x_17:
[----:B------:R-:W-:-:S13]  /*1430*/  ISETP.NE.AND P0, PT, R106, 0x3, PT ;  /* 0x000000036a00780c */ /* 0x000fda0003f05270 */
[----:B------:R-:W-:Y:S05]  /*1440*/  @!P0 BRA `(.L_x_18) ;  /* 0x0000000000048947 */ /* 0x000fea0003800000 */
[----:B------:R-:W-:Y:S01]  /*1450*/  BPT.TRAP 0x1 ;  /* 0x000000040000795c */ /* 0x000fe20000300000 */
.L_x_18:
[----:B------:R-:W3:Y:S01]  /*1460*/  S2UR UR5, SR_CgaCtaId ;  /* 0x00000000000579c3 */ /* 0x000ee20000008800 */
[----:B------:R-:W-:Y:S01]  /*1470*/  UMOV UR4, 0x400 ;  /* 0x0000040000047882 */ /* 0x000fe20000000000 */
[----:B------:R-:W-:Y:S02]  /*1480*/  IMAD.U32 R0, RZ, RZ, UR38 ;  /* 0x00000026ff007e24 */ /* 0x000fe4000f8e00ff */
[----:B------:R-:W-:-:S03]  /*1490*/  IMAD.U32 R3, RZ, RZ, UR39 ;  /* 0x00000027ff037e24 */ /* 0x000fc6000f8e00ff */
[----:B------:R-:W-:Y:S01]  /*14a0*/  SHF.L.U32 R0, R0, 0x1f, RZ ;  /* 0x0000001f00007819 */ /* 0x000fe200000006ff */
[----:B---3--:R-:W-:-:S06]  /*14b0*/  ULEA UR4, UR5, UR4, 0x18 ;  /* 0x0000000405047291 */ /* 0x008fcc000f8ec03f */
[----:B------:R-:W-:-:S04]  /*14c0*/  IMAD.U32 R6, RZ, RZ, UR4 ;  /* 0x00000004ff067e24 */ /* 0x000fc8000f8e00ff */
[----:B------:R-:W-:-:S04]  /*14d0*/  IMAD R3, R3, 0x8, R6 ;  /* 0x0000000803037824 */ /* 0x000fc800078e0206 */
[----:B------:R3:W4:Y:S01]  /*14e0*/  SYNCS.PHASECHK.TRANS64.TRYWAIT P1, [R3+URZ], R0 ;  /* 0x00000000030075a7 */ /* 0x000722000802017f */
[----:B------:R-:W-:Y:S05]  /*14f0*/  @!P0 BRA `(.L_x_19) ;  /* 0x0000000000048947 */ /* 0x000fea0003800000 */
[----:B------:R-:W-:Y:S01]  /*1500*/  BPT.TRAP 0x1 ;  /* 0x000000040000795c */ /* 0x000fe20000300000 */
.L_x_19:
[----:B----4-:R-:W-:Y:S05]  /*1510*/  @P1 BRA `(.L_x_20) ;  /* 0x0000000000081947 */ /* 0x010fea0003800000 */
[----:B------:R-:W4:Y:S02]  /*1520*/  SYNCS.PHASECHK.TRANS64.TRYWAIT P1, [R3+URZ], R0 ;  /* 0x00000000030075a7 */ /* 0x000f24000802017f */
[----:B----4-:R-:W-:Y:S05]  /*1530*/  @!P1 BRA `(.L_x_21) ;  /* 0x0000007400449947 */ /* 0x010fea0003800000 */
.L_x_20:
[----:B------:R-:W-:-:S04]  /*1540*/  UISETP.LT.AND UP0, UPT, UR40, 0x1, UPT ;  /* 0x000000012800788c */ /* 0x000fc8000bf01270 */
[----:B------:R-:W-:-:S06]  /*1550*/  USEL UR4, UR40, 0x1, UP0 ;  /* 0x0000000128047887 */ /* 0x000fcc0008000000 */
[----:B---34-:R-:W-:Y:S01]  /*1560*/  IMAD.U32 R0, RZ, RZ, UR4 ;  /* 0x00000004ff007e24 */ /* 0x018fe2000f8e00ff */
[----:B------:R-:W-:Y:S05]  /*1570*/  WARPSYNC.ALL ;  /* 0x0000000000007948 */ /* 0x000fea0003800000 */
[----:B------:R-:W-:-:S04]  /*1580*/  IADD3 R0, -R0, UR40, RZ ;  /* 0x0000002800007c10 */ /* 0x000fc8000fffe1ff */
[----:B------:R-:W-:Y:S02]  /*1590*/  ISETP.GE.AND P1, PT, R0, 0x1, PT ;  /* 0x000000010000780c */ /* 0x000fe40003f26270 */
[----:B------:R-:W-:Y:S01]  /*15a0*/  R2UR UR4, R6 ;  /* 0x00000000060472ca */ /* 0x000fe200000e0000 */
[----:B------:R-:W-:Y:S01]  /*15b0*/  WARPGROUP.ARRIVE ;  /* 0x00000000000079c5 */ /* 0x000fe20000000000 */
[----:B------:R-:W-:Y:S01]  /*15c0*/  UMOV UR9, 0x40000040 ;  /* 0x4000004000097882 */ /* 0x000fe20000000000 */
[----:B------:R-:W-:-:S10]  /*15d0*/  UMOV UR11, 0x40000040 ;  /* 0x40000040000b7882 */ /* 0x000fd40000000000 */
[----:B------:R-:W-:-:S04]  /*15e0*/  UIADD3 UR4, UR4, 0x28100, URZ ;  /* 0x0002810004047890 */ /* 0x000fc8000fffe03f */
[----:B------:R-:W-:-:S04]  /*15f0*/  USHF.R.U32.HI UR4, URZ, 0x4, UR4 ;  /* 0x000000043f047899 */ /* 0x000fc80008011604 */
[----:B------:R-:W-:Y:S02]  /*1600*/  ULOP3.LUT UR5, UR4, 0x3fff, URZ, 0xc0, !UPT ;  /* 0x00003fff04057892 */ /* 0x000fe4000f8ec03f */
[----:B------:R-:W-:Y:S02]  /*1610*/  ULOP3.LUT UR4, UR41, 0x10000, URZ, 0xfc, !UPT ;  /* 0x0001000029047892 */ /* 0x000fe4000f8efc3f */
[----:B------:R-:W-:Y:S02]  /*1620*/  ULOP3.LUT UR5, UR5, 0x10000, URZ, 0xfc, !UPT ;  /* 0x0001000005057892 */ /* 0x000fe4000f8efc3f */
[----:B------:R-:W-:Y:S02]  /*1630*/  ULEA UR7, UR39, UR4, 0xb ;  /* 0x0000000427077291 */ /* 0x000fe4000f8e583f */
[----:B------:R-:W-:Y:S02]  /*1640*/  ULEA UR6, UR39, UR5, 0x9 ;  /* 0x0000000527067291 */ /* 0x000fe4000f8e483f */
[----:B------:R-:W-:-:S03]  /*1650*/  UIADD3 UR12, UR7, 0x400, URZ ;  /* 0x00000400070c7890 */ /* 0x000fc6000fffe03f */
[----:B------:R-:W-:Y:S02]  /*1660*/  UMOV UR8, UR7 ;  /* 0x0000000700087c82 */ /* 0x000fe40008000000 */
[----:B------:R-:W-:Y:S02]  /*1670*/  UMOV UR10, UR6 ;  /* 0x00000006000a7c82 */ /* 0x000fe40008000000 */
[----:B------:R-:W-:Y:S01]  /*1680*/  HGMMA.64x64x8.F32.TF32 R56, gdesc[UR8], RZ, !UPT, gsb0 ;  /* 0x04e00000083879f0 */ /* 0x000fe2000c0028ff */
[----:B------:R-:W-:Y:S01]  /*1690*/  UMOV UR8, UR12 ;  /* 0x0000000c00087c82 */ /* 0x000fe20008000000 */
[----:B------:R-:W-:Y:S01]  /*16a0*/  UMOV UR9, 0x40000040 ;  /* 0x4000004000097882 */ /* 0x000fe20000000000 */
[----:B------:R-:W-:Y:S01]  /*16b0*/  UIADD3 UR12, UR7, 0x402, URZ ;  /* 0x00000402070c7890 */ /* 0x000fe2000fffe03f */
[----:B------:R-:W-:Y:S02]  /*16c0*/  WARPGROUP.DEPBAR.LE gsb0, 0x0 ;  /* 0x00008000000079c5 */ /* 0x000fe40000010000 */
[----:B------:R-:W-:-:S06]  /*16d0*/  WARPGROUP.ARRIVE ;  /* 0x00000000000079c5 */ /* 0x000fcc0000000000 */
[----:B------:R-:W-:Y:S01]  /*16e0*/  HGMMA.64x64x8.F32.TF32 R24, gdesc[UR8], RZ, !UPT, gsb0 ;  /* 0x04e00000081879f0 */ /* 0x000fe2000c0028ff */
[----:B------:R-:W-:Y:S02]  /*16f0*/  UIADD3 UR8, UR7, 0x2, URZ ;  /* 0x0000000207087890 */ /* 0x000fe4000fffe03f */
[----:B------:R-:W-:Y:S01]  /*1700*/  UIADD3 UR10, UR6, 0x2, URZ ;  /* 0x00000002060a7890 */ /* 0x000fe2000fffe03f */
[----:B------:R-:W-:Y:S01]  /*1710*/  UMOV UR9, 0x40000040 ;  /* 0x4000004000097882 */ /* 0x000fe20000000000 */
[----:B------:R-:W-:Y:S01]  /*1720*/  UMOV UR11, 0x40000040 ;  /* 0x40000040000b7882 */ /* 0x000fe20000000000 */
[----:B------:R-:W-:Y:S02]  /*1730*/  WARPGROUP.DEPBAR.LE gsb0, 0x0 ;  /* 0x00008000000079c5 */ /* 0x000fe40000010000 */
[----:B------:R-:W-:-:S06]  /*1740*/  WARPGROUP.ARRIVE ;  /* 0x00000000000079c5 */ /* 0x000fcc0000000000 */
[----:B------:R-:W-:Y:S01]  /*1750*/  HGMMA.64x64x8.F32.TF32 R56, gdesc[UR8], R56, gsb0 ;  /* 0x04e00000083879f0 */ /* 0x000fe20008002838 */
[----:B------:R-:W-:Y:S01]  /*1760*/  UMOV UR8, UR12 ;  /* 0x0000000c00087c82 */ /* 0x000fe20008000000 */
[----:B------:R-:W-:Y:S01]  /*1770*/  UMOV UR9, 0x40000040 ;  /* 0x4000004000097882 */ /* 0x000fe20000000000 */
[----:B------:R-:W-:Y:S01]  /*1780*/  UIADD3 UR12, UR7, 0x404, URZ ;  /* 0x00000404070c7890 */ /* 0x000fe2000fffe03f */
[----:B------:R-:W-:Y:S02]  /*1790*/  WARPGROUP.DEPBAR.LE gsb0, 0x0 ;  /* 0x00008000000079c5 */ /* 0x000fe40000010000 */
[----:B------:R-:W-:-:S06]  /*17a0*/  WARPGROUP.ARRIVE ;  /* 0x00000000000079c5 */ /* 0x000fcc0000000000 */
[----:B------:R-:W-:Y:S01]  /*17b0*/  HGMMA.64x64x8.F32.TF32 R24, gdesc[UR8], R24, gsb0 ;  /* 0x04e00000081879f0 */ /* 0x000fe20008002818 */
        /* <DEDUP_REMOVED lines=9> */
[----:B------:R-:W-:Y:S02]  /*1850*/  WARPGROUP.DEPBAR.LE gsb0, 0x0 ;  /* 0x00008000000079c5 */ /* 0x000fe40000010000 */
[----:B------:R-:W-:-:S06]  /*1860*/  WARPGROUP.ARRIVE ;  /* 0x00000000000079c5 */ /* 0x000fcc0000000000 */
[----:B------:R-:W-:Y:S01]  /*1870*/  HGMMA.64x64x8.F32.TF32 R24, gdesc[UR8], R24, gsb0 ;  /* 0x04e00000081879f0 */ /* 0x000fe20008002818 */
[----:B------:R-:W-:Y:S02]  /*1880*/  UIADD3 UR8, UR7, 0x6, URZ ;  /* 0x0000000607087890 */ /* 0x000fe4000fffe03f */
[----:B------:R-:W-:Y:S01]  /*1890*/  UIADD3 UR10, UR6, 0x6, URZ ;  /* 0x00000006060a7890 */ /* 0x000fe2000fffe03f */
[----:B------:R-:W-:Y:S01]  /*18a0*/  UMOV UR9, 0x40000040 ;  /* 0x4000004000097882 */ /* 0x000fe20000000000 */
[----:B------:R-:W-:Y:S01]  /*18b0*/  UMOV UR11, 0x40000040 ;  /* 0x40000040000b7882 */ /* 0x000fe20000000000 */
[----:B------:R-:W-:Y:S01]  /*18c0*/  UIADD3 UR7, UR7, 0x406, URZ ;  /* 0x0000040607077890 */ /* 0x000fe2000fffe03f */
[----:B------:R-:W-:Y:S02]  /*18d0*/  WARPGROUP.DEPBAR.LE gsb0, 0x0 ;  /* 0x00008000000079c5 */ /* 0x000fe40000010000 */
[----:B------:R-:W-:-:S06]  /*18e0*/  WARPGROUP.ARRIVE ;  /* 0x00000000000079c5 */ /* 0x000fcc0000000000 */
[----:B------:R-:W-:Y:S01]  /*18f0*/  HGMMA.64x64x8.F32.TF32 R56, gdesc[UR8], R56, gsb0 ;  /* 0x04e00000083879f0 */ /* 0x000fe20008002838 */
[----:B------:R-:W-:Y:S01]  /*1900*/  UMOV UR8, UR7 ;  /* 0x0000000700087c82 */ /* 0x000fe20008000000 */
[----:B------:R-:W-:Y:S01]  /*1910*/  UMOV UR9, 0x40000040 ;  /* 0x4000004000097882 */ /* 0x000fe20000000000 */
[----:B------:R-:W-:Y:S02]  /*1920*/  WARPGROUP.DEPBAR.LE gsb0, 0x0 ;  /* 0x00008000000079c5 */ /* 0x000fe40000010000 */
[----:B------:R-:W-:-:S06]  /*1930*/  WARPGROUP.ARRIVE ;  /* 0x00000000000079c5 */ /* 0x000fcc0000000000 */
[----:B------:R-:W-:Y:S03]  /*1940*/  HGMMA.64x64x8.F32.TF32 R24, gdesc[UR8], R24, gsb0 ;  /* 0x04e00000081879f0 */ /* 0x000fe60008002818 */
[----:B------:R-:W-:Y:S02]  /*1950*/  WARPGROUP.DEPBAR.LE gsb0, 0x0 ;  /* 0x00008000000079c5 */ /* 0x000fe40000010000 */
[----:B------:R-:W-:Y:S05]  /*1960*/  @!P1 BRA `(.L_x_22) ;  /* 0x0000000400849947 */ /* 0x000fea0003800000 */
[----:B------:R-:W-:Y:S02]  /*1970*/  UIADD3 UR6, UR39, 0x1, URZ ;  /* 0x0000000127067890 */ /* 0x000fe4000fffe03f */
[----:B------:R-:W-:Y:S02]  /*1980*/  IMAD.U32 R3, RZ, RZ, UR39 ;  /* 0x00000027ff037e24 */ /* 0x000fe4000f8e00ff */
[----:B------:R-:W-:-:S04]  /*1990*/  UISETP.NE.AND UP0, UPT, UR6, 0x5, UPT ;  /* 0x000000050600788c */ /* 0x000fc8000bf05270 */
[----:B------:R-:W-:Y:S02]  /*19a0*/  USEL UR7, URZ, 0x1, UP0 ;  /* 0x000000013f077887 */ /* 0x000fe40008000000 */
[----:B------:R-:W-:Y:S02]  /*19b0*/  USEL UR6, UR6, URZ, UP0 ;  /* 0x0000003f06067287 */ /* 0x000fe40008000000 */
[----:B------:R-:W-:-:S06]  /*19c0*/  ULOP3.LUT UR7, UR38, UR7, URZ, 0x3c, !UPT ;  /* 0x0000000726077292 */ /* 0x000fcc000f8e3c3f */
[----:B------:R-:W-:-:S07]  /*19d0*/  IMAD.U32 R7, RZ, RZ, UR7 ;  /* 0x00000007ff077e24 */ /* 0x000fce000f8e00ff */
.L_x_29:
[----:B------:R-:W-:Y:S05]  /*19e0*/  @!P0 BRA `(.L_x_23) ;  /* 0x0000000000048947 */ /* 0x000fea0003800000 */
[----:B------:R-:W-:Y:S01]  /*19f0*/  BPT.TRAP 0x1 ;  /* 0x000000040000795c */ /* 0x000fe20000300000 */
.L_x_23:
[----:B------:R-:W3:Y:S01]  /*1a00*/  S2UR UR8, SR_CgaCtaId ;  /* 0x00000000000879c3 */ /* 0x000ee20000008800 */
[----:B------:R-:W-:Y:S01]  /*1a10*/  UMOV UR7, 0x400 ;  /* 0x0000040000077882 */ /* 0x000fe20000000000 */
[----:B01----:R-:W-:Y:S01]  /*1a20*/  IMAD.U32 R5, RZ, RZ, UR6 ;  /* 0x00000006ff057e24 */ /* 0x003fe2000f8e00ff */
[----:B------:R-:W-:Y:S01]  /*1a30*/  SHF.L.U32 R4, R7, 0x1f, RZ ;  /* 0x0000001f07047819 */ /* 0x000fe200000006ff */
[----:B---3--:R-:W-:-:S06]  /*1a40*/  ULEA UR7, UR8, UR7, 0x18 ;  /* 0x0000000708077291 */ /* 0x008fcc000f8ec03f */
[----:B------:R-:W-:-:S04]  /*1a50*/  IMAD.U32 R6, RZ, RZ, UR7 ;  /* 0x00000007ff067e24 */ /* 0x000fc8000f8e00ff */
[----:B------:R-:W-:-:S04]  /*1a60*/  IMAD R5, R5, 0x8, R6 ;  /* 0x0000000805057824 */ /* 0x000fc800078e0206 */
[----:B------:R0:W1:Y:S01]  /*1a70*/  SYNCS.PHASECHK.TRANS64.TRYWAIT P1, [R5+URZ], R4 ;  /* 0x00000004050075a7 */ /* 0x000062000802017f */
[----:B------:R-:W-:Y:S05]  /*1a80*/  @!P0 BRA `(.L_x_24) ;  /* 0x0000000000048947 */ /* 0x000fea0003800000 */
[----:B------:R-:W-:Y:S01]  /*1a90*/  BPT.TRAP 0x1 ;  /* 0x000000040000795c */ /* 0x000fe20000300000 */
.L_x_24:
[----:B-1----:R-:W-:Y:S05]  /*1aa0*/  @P1 BRA `(.L_x_25) ;  /* 0x0000000000081947 */ /* 0x002fea0003800000 */
[----:B------:R-:W1:Y:S02]  /*1ab0*/  SYNCS.PHASECHK.TRANS64.TRYWAIT P1, [R5+URZ], R4 ;  /* 0x00000004050075a7 */ /* 0x000e64000802017f */
[----:B-1----:R-:W-:Y:S05]  /*1ac0*/  @!P1 BRA `(.L_x_26) ;  /* 0x0000006c00f49947 */ /* 0x002fea0003800000 */
.L_x_25:
[----:B------:R-:W-:Y:S01]  /*1ad0*/  ULEA UR7, UR6, UR5, 0x9 ;  /* 0x0000000506077291 */ /* 0x000fe2000f8e483f */
[----:B------:R-:W-:Y:S01]  /*1ae0*/  WARPGROUP.ARRIVE ;  /* 0x00000000000079c5 */ /* 0x000fe20000000000 */
[----:B------:R-:W-:Y:S01]  /*1af0*/  ULEA UR12, UR6, UR4, 0xb ;  /* 0x00000004060c7291 */ /* 0x000fe2000f8e583f */
[----:B------:R-:W-:Y:S01]  /*1b00*/  UMOV UR11, 0x40000040 ;  /* 0x40000040000b7882 */ /* 0x000fe20000000000 */
[----:B------:R-:W-:Y:S02]  /*1b10*/  UMOV UR9, 0x40000040 ;  /* 0x4000004000097882 */ /* 0x000fe40000000000 */
[----:B------:R-:W-:Y:S01]  /*1b20*/  UIADD3 UR13, UR12, 0x400, URZ ;  /* 0x000004000c0d7890 */ /* 0x000fe2000fffe03f */
[----:B------:R-:W-:Y:S02]  /*1b30*/  UMOV UR10, UR7 ;  /* 0x00000007000a7c82 */ /* 0x000fe40008000000 */
[----:B------:R-:W-:Y:S02]  /*1b40*/  UMOV UR8, UR12 ;  /* 0x0000000c00087c82 */ /* 0x000fe40008000000 */
[----:B------:R-:W-:Y:S01]  /*1b50*/  HGMMA.64x64x8.F32.TF32 R56, gdesc[UR8], R56, gsb0 ;  /* 0x04e00000083879f0 */ /* 0x000fe20008002838 */
[----:B------:R-:W-:Y:S01]  /*1b60*/  UMOV UR9, 0x40000040 ;  /* 0x4000004000097882 */ /* 0x000fe20000000000 */
[----:B------:R-:W-:Y:S01]  /*1b70*/  UMOV UR8, UR13 ;  /* 0x0000000d00087c82 */ /* 0x000fe20008000000 */
[----:B------:R-:W-:Y:S01]  /*1b80*/  UIADD3 UR13, UR12, 0x402, URZ ;  /* 0x000004020c0d7890 */ /* 0x000fe2000fffe03f */
[----:B------:R-:W-:-:S02]  /*1b90*/  WARPGROUP.DEPBAR.LE gsb0, 0x0 ;  /* 0x00008000000079c5 */ /* 0x000fc40000010000 */
        /* <DEDUP_REMOVED lines=42> */
[----:B------:R-:W-:Y:S01]  /*1e40*/  BPT.TRAP 0x1 ;  /* 0x000000040000795c */ /* 0x000fe20000300000 */
.L_x_27:
[----:B------:R-:W-:-:S13]  /*1e50*/  ISETP.NE.AND P1, PT, R23, RZ, PT ;  /* 0x000000ff1700720c */ /* 0x000fda0003f25270 */
[----:B01----:R-:W-:-:S04]  /*1e60*/  @P1 IMAD R4, R3, 0x8, R6 ;  /* 0x0000000803041824 */ /* 0x003fc800078e0206 */
[----:B------:R-:W-:-:S05]  /*1e70*/  @P1 VIADD R5, R4, 0x28 ;  /* 0x0000002804051836 */ /* 0x000fca0000000000 */
[----:B------:R-:W-:-:S04]  /*1e80*/  @P1 PRMT R5, R22, 0x654, R5 ;  /* 0x0000065416051816 */ /* 0x000fc80000000005 */
[----:B------:R0:W-:Y:S01]  /*1e90*/  @P1 SYNCS.ARRIVE.TRANS64.RED.A1T0 RZ, [R5+URZ], RZ ;  /* 0x000000ff05ff19a7 */ /* 0x0001e2000810043f */
[----:B------:R-:W-:-:S13]  /*1ea0*/  ISETP.GT.U32.AND P1, PT, R19, 0x1, PT ;  /* 0x000000011300780c */ /* 0x000fda0003f24070 */
[----:B0-----:R-:W-:Y:S05]  /*1eb0*/  @P1 BRA `(.L_x_28) ;  /* 0x0000000000041947 */ /* 0x001fea0003800000 */
[----:B------:R-:W-:Y:S01]  /*1ec0*/  BPT.TRAP 0x1 ;  /* 0x000000040000795c */ /* 0x000fe20000300000 */
.L_x_28:
[----:B------:R-:W-:Y:S01]  /*1ed0*/  UIADD3 UR6, UR6, 0x1, URZ ;  /* 0x0000000106067890 */ /* 0x000fe2000fffe03f */
[C---:B------:R-:W-:Y:S01]  /*1ee0*/  ISETP.GT.AND P2, PT, R0.reuse, 0x1, PT ;  /* 0x000000010000780c */ /* 0x040fe20003f44270 */
[----:B------:R-:W-:Y:S02]  /*1ef0*/  VIADD R3, R3, 0x1 ;  /* 0x0000000103037836 */ /* 0x000fe40000000000 */
[----:B------:R-:W-:Y:S01]  /*1f00*/  UISETP.NE.AND UP0, UPT, UR6, 0x5, UPT ;  /* 0x000000050600788c */ /* 0x000fe2000bf05270 */
[----:B------:R-:W-:Y:S02]  /*1f10*/  VIADD R0, R0, 0xffffffff ;  /* 0xffffffff00007836 */ /* 0x000fe40000000000 */
[C---:B------:R-:W-:Y:S01]  /*1f20*/  ISETP.NE.AND P1, PT, R3.reuse, 0x5, PT ;  /* 0x000000050300780c */ /* 0x040fe20003f25270 */
[----:B------:R-:W-:Y:S02]  /*1f30*/  USEL UR7, URZ, 0x1, UP0 ;  /* 0x000000013f077887 */ /* 0x000fe40008000000 */
[----:B------:R-:W-:Y:S01]  /*1f40*/  USEL UR6, UR6, URZ, UP0 ;  /* 0x0000003f06067287 */ /* 0x000fe20008000000 */
[----:B------:R-:W-:-:S03]  /*1f50*/  SEL R3, R3, RZ, P1 ;  /* 0x000000ff03037207 */ /* 0x000fc60000800000 */
[----:B------:R-:W-:Y:S01]  /*1f60*/  LOP3.LUT R7, R7, UR7, RZ, 0x3c, !PT ;  /* 0x0000000707077c12 */ /* 0x000fe2000f8e3cff */
[----:B------:R-:W-:Y:S07]  /*1f70*/  @P2 BRA `(.L_x_29) ;  /* 0xfffffff800982947 */ /* 0x000fee000383ffff */
.L_x_22:
[----:B------:R-:W3:Y:S02]  /*1f80*/  LDC R0, c[0x0][0x28c] ;  /* 0x0000a300ff007b82 */ /* 0x000ee40000000800 */
[----:B---3--:R-:W-:-:S13]  /*1f90*/  ISETP.GE.AND P1, PT, R0, 0x1, PT ;  /* 0x000000010000780c */ /* 0x008fda0003f26270 */
[----:B------:R-:W-:Y:S05]  /*1fa0*/  @!P1 BRA `(.L_x_30) ;  /* 0x0000000000509947 */ /* 0x000fea0003800000 */
[----:B------:R-:W-:Y:S05]  /*1fb0*/  @!P0 BRA `(.L_x_31) ;  /* 0x0000000000048947 */ /* 0x000fea0003800000 */
[----:B------:R-:W-:Y:S01]  /*1fc0*/  BPT.TRAP 0x1 ;  /* 0x000000040000795c */ /* 0x000fe20000300000 */
.L_x_31:
[----:B------:R-:W-:Y:S01]  /*1fd0*/  ISETP.NE.AND P0, PT, R23, RZ, PT ;  /* 0x000000ff1700720c */ /* 0x000fe20003f05270 */
[----:B------:R-:W-:Y:S01]  /*1fe0*/  BSSY B0, `(.L_x_32) ;  /* 0x000000e000007945 */ /* 0x000fe20003800000 */
[----:B------:R-:W-:-:S11]  /*1ff0*/  ISETP.GT.U32.AND P1, PT, R19, 0x1, PT ;  /* 0x000000011300780c */ /* 0x000fd60003f24070 */
[----:B------:R-:W-:Y:S05]  /*2000*/  @!P0 BRA `(.L_x_33) ;  /* 0x00000000002c8947 */ /* 0x000fea0003800000 */
[----:B------:R-:W-:-:S04]  /*2010*/  UISETP.LT.AND UP0, UPT, UR40, 0x1, UPT ;  /* 0x000000012800788c */ /* 0x000fc8000bf01270 */
[----:B------:R-:W-:-:S04]  /*2020*/  USEL UR6, UR40, 0x1, UP0 ;  /* 0x0000000128067887 */ /* 0x000fc80008000000 */
[----:B------:R-:W-:-:S04]  /*2030*/  UIADD3 UR6, UR39, UR40, -UR6 ;  /* 0x0000002827067290 */ /* 0x000fc8000fffe806 */
[----:B------:R-:W-:-:S04]  /*2040*/  UIMAD.WIDE.U32 UR4, UR6, -0x33333333, URZ ;  /* 0xcccccccd060478a5 */ /* 0x000fc8000f8e003f */
[----:B------:R-:W-:-:S04]  /*2050*/  USHF.R.U32.HI UR4, URZ, 0x2, UR5 ;  /* 0x000000023f047899 */ /* 0x000fc80008011605 */
[----:B------:R-:W-:-:S06]  /*2060*/  UIMAD UR6, UR4, -0x5, UR6 ;  /* 0xfffffffb040678a4 */ /* 0x000fcc000f8e0206 */
[----:B------:R-:W-:-:S04]  /*2070*/  IMAD.U32 R3, RZ, RZ, UR6 ;  /* 0x00000006ff037e24 */ /* 0x000fc8000f8e00ff */
[----:B------:R-:W-:-:S04]  /*2080*/  IMAD R0, R3, 0x8, R6 ;  /* 0x0000000803007824 */ /* 0x000fc800078e0206 */
[----:B------:R-:W-:-:S05]  /*2090*/  VIADD R3, R0, 0x28 ;  /* 0x0000002800037836 */ /* 0x000fca0000000000 */
[----:B------:R-:W-:-:S04]  /*20a0*/  PRMT R3, R22, 0x654, R3 ;  /* 0x0000065416037816 */ /* 0x000fc80000000003 */
[----:B------:R3:W-:Y:S03]  /*20b0*/  SYNCS.ARRIVE.TRANS64.RED.A1T0 RZ, [R3+URZ], RZ ;  /* 0x000000ff03ff79a7 */ /* 0x0007e6000810043f */
.L_x_33:
[----:B------:R-:W-:Y:S05]  /*20c0*/  BSYNC B0 ;  /* 0x0000000000007941 */ /* 0x000fea0003800000 */
.L_x_32:
[----:B------:R-:W-:Y:S05]  /*20d0*/  @P1 BRA `(.L_x_30) ;  /* 0x0000000000041947 */ /* 0x000fea0003800000 */
[----:B------:R-:W-:Y:S01]  /*20e0*/  BPT.TRAP 0x1 ;  /* 0x000000040000795c */ /* 0x000fe20000300000 */
.L_x_30:
[----:B------:R-:W4:Y:S01]  /*20f0*/  LDC R6, c[0x0][0x288] ;  /* 0x0000a200ff067b82 */ /* 0x000f220000000800 */
[--C-:B------:R-:W-:Y:S01]  /*2100*/  SHF.R.U32.HI R0, RZ, 0x2, R18.reuse ;  /* 0x00000002ff007819 */ /* 0x100fe20000011612 */
[----:B------:R-:W-:Y:S01]  /*2110*/  IMAD.SHL.U32 R11, R92, 0x40, RZ ;  /* 0x000000405c0b7824 */ /* 0x000fe200078e00ff */
[----:B01----:R-:W-:Y:S01]  /*2120*/  SHF.R.U32.HI R5, RZ, 0x7, R18 ;  /* 0x00000007ff057819 */ /* 0x003fe20000011612 */
[----:B------:R-:W-:Y:S01]  /*2130*/  UIADD3 UR39, UR40, UR39, URZ ;  /* 0x0000002728277290 */ /* 0x000fe2000fffe03f */
[----:B---3--:R-:W-:Y:S01]  /*2140*/  LOP3.LUT R3, R0, 0x7, RZ, 0xc0, !PT ;  /* 0x0000000700037812 */ /* 0x008fe200078ec0ff */
[----:B------:R-:W-:Y:S01]  /*2150*/  ULDC UR7, c[0x0][0x284] ;  /* 0x0000a10000077ab9 */ /* 0x000fe20000000800 */
[----:B------:R-:W-:Y:S01]  /*2160*/  LOP3.LUT R0, R5, 0x1, RZ, 0xc0, !PT ;  /* 0x0000000105007812 */ /* 0x000fe200078ec0ff */
[----:B------:R-:W-:Y:S01]  /*2170*/  UISETP.GT.U32.AND UP0, UPT, UR39, 0x4, UPT ;  /* 0x000000042700788c */ /* 0x000fe2000bf04070 */
[C---:B------:R-:W-:Y:S01]  /*2180*/  LOP3.LUT R4, R18.reuse, 0x60, RZ, 0xc0, !PT ;  /* 0x0000006012047812 */ /* 0x040fe200078ec0ff */
[----:B------:R-:W-:Y:S01]  /*2190*/  UISETP.GE.U32.AND UP1, UPT, UR40, 0x5, UPT ;  /* 0x000000052800788c */ /* 0x000fe2000bf26070 */
[----:B------:R-:W-:Y:S01]  /*21a0*/  LOP3.LUT R5, R18, 0x3, RZ, 0xc0, !PT ;  /* 0x0000000312057812 */ /* 0x000fe200078ec0ff */
[----:B------:R-:W-:Y:S01]  /*21b0*/  IMAD.SHL.U32 R8, R0, 0x40, RZ ;  /* 0x0000004000087824 */ /* 0x000fe200078e00ff */
[----:B------:R-:W-:Y:S01]  /*21c0*/  SHF.R.U32.HI R4, RZ, 0x1, R4 ;  /* 0x00000001ff047819 */ /* 0x000fe20000011604 */
[----:B------:R-:W-:Y:S01]  /*21d0*/  UISETP.LT.U32.AND UP0, UPT, UR40, 0x5, UP0 ;  /* 0x000000052800788c */ /* 0x000fe20008701070 */
[----:B------:R-:W-:Y:S01]  /*21e0*/  SHF.R.S32.HI R15, RZ, 0x1f, R89 ;  /* 0x0000001fff0f7819 */ /* 0x000fe20000011459 */
[----:B------:R-:W-:Y:S01]  /*21f0*/  ULDC.64 UR8, c[0x0][0x5d0] ;  /* 0x0001740000087ab9 */ /* 0x000fe20000000a00 */
[--C-:B------:R-:W-:Y:S01]  /*2200*/  IADD3 R7, RZ, -R4, -R3.reuse ;  /* 0x80000004ff077210 */ /* 0x100fe20007ffe803 */
[----:B------:R-:W-:Y:S01]  /*2210*/  UIMAD.WIDE.U32 UR4, UR39, -0x33333333, URZ ;  /* 0xcccccccd270478a5 */ /* 0x000fe2000f8e003f */
[----:B------:R-:W-:Y:S01]  /*2220*/  LOP3.LUT R3, R8, 0x40, R3, 0xe2, !PT ;  /* 0x0000004008037812 */ /* 0x000fe200078ee203 */
[----:B------:R-:W-:Y:S01]  /*2230*/  IMAD.SHL.U32 R8, R18, 0x2, RZ ;  /* 0x0000000212087824 */ /* 0x000fe200078e00ff */
[----:B------:R-:W-:Y:S01]  /*2240*/  USEL UR6, URZ, 0x1, !UP0 ;  /* 0x000000013f067887 */ /* 0x000fe2000c000000 */
[----:B------:R-:W-:Y:S01]  /*2250*/  IMAD R0, R0, -0x40, R7 ;  /* 0xffffffc000007824 */ /* 0x000fe200078e0207 */
[----:B------:R-:W-:Y:S01]  /*2260*/  USHF.R.U32.HI UR4, URZ, 0x2, UR5 ;  /* 0x000000023f047899 */ /* 0x000fe20008011605 */
[----:B----4-:R-:W-:Y:S01]  /*2270*/  IMAD R10, R5, -0x2, R6 ;  /* 0xfffffffe050a7824 */ /* 0x010fe200078e0206 */
[C---:B------:R-:W-:Y:S01]  /*2280*/  ISETP.GE.AND P0, PT, R11.reuse, R6, PT ;  /* 0x000000060b00720c */ /* 0x040fe20003f06270 */
[C---:B------:R-:W-:Y:S01]  /*2290*/  IMAD.SHL.U32 R5, R102.reuse, 0x100, RZ ;  /* 0x0000010066057824 */ /* 0x040fe200078e00ff */
[----:B------:R-:W-:Y:S01]  /*22a0*/  LOP3.LUT R8, R11, 0x6, R8, 0xf8, !PT ;  /* 0x000000060b087812 */ /* 0x000fe200078ef808 */
[----:B------:R-:W-:Y:S01]  /*22b0*/  IMAD R6, R15, UR8, RZ ;  /* 0x000000080f067c24 */ /* 0x000fe2000f8e02ff */
[----:B------:R-:W-:Y:S01]  /*22c0*/  ULOP3.LUT UR38, UR38, UR6, URZ, 0x3c, !UPT ;  /* 0x0000000626267292 */ /* 0x000fe2000f8e3c3f */
[----:B------:R-:W-:Y:S01]  /*22d0*/  IMAD.WIDE R102, R102, 0x100, RZ ;  /* 0x0000010066667825 */ /* 0x000fe200078e02ff */
[----:B------:R-:W-:Y:S01]  /*22e0*/  ISETP.GE.OR P0, PT, R5, UR7, P0 ;  /* 0x0000000705007c0c */ /* 0x000fe20008706670 */
[----:B------:R-:W-:Y:S01]  /*22f0*/  UIMAD UR39, UR4, -0x5, UR39 ;  /* 0xfffffffb042778a4 */ /* 0x000fe2000f8e0227 */
[----:B------:R-:W-:Y:S01]  /*2300*/  SHF.R.S32.HI R9, RZ, 0x1f, R8 ;  /* 0x0000001fff097819 */ /* 0x000fe20000011408 */
[----:B------:R-:W-:Y:S01]  /*2310*/  IMAD R13, R89, UR9, R6 ;  /* 0x00000009590d7c24 */ /* 0x000fe2000f8e0206 */
[----:B------:R-:W-:Y:S01]  /*2320*/  LOP3.LUT R113, R102, R3, R4, 0xfe, !PT ;  /* 0x0000000366717212 */ /* 0x000fe200078efe04 */
[----:B------:R-:W-:Y:S01]  /*2330*/  @UP1 ULOP3.LUT UR38, UR38, 0x1, UR4, 0x78, !UPT ;  /* 0x0000000126261892 */ /* 0x000fe2000f8e7804 */
[----:B------:R-:W-:Y:S01]  /*2340*/  IADD3 R3, -R5, UR7, R0 ;  /* 0x0000000705037c10 */ /* 0x000fe2000fffe100 */
[----:B------:R-:W-:-:S04]  /*2350*/  IMAD.WIDE.U32 R6, R89, UR8, R8 ;  /* 0x0000000859067c25 */ /* 0x000fc8000f8e0008 */
[----:B------:R-:W-:Y:S02]  /*2360*/  IMAD.IADD R7, R7, 0x1, R13 ;  /* 0x0000000107077824 */ /* 0x000fe400078e020d */
[----:B------:R-:W-:Y:S02]  /*2370*/  IMAD.IADD R4, R10, 0x1, -R11 ;  /* 0x000000010a047824 */ /* 0x000fe400078e0a0b */
[----:B------:R-:W-:Y:S01]  /*2380*/  IMAD.MOV.U32 R0, RZ, RZ, -0x1 ;  /* 0xffffffffff007424 */ /* 0x000fe200078e00ff */
[----:B------:R-:W-:Y:S06]  /*2390*/  @P0 BRA `(.L_x_34) ;  /* 0x0000004800380947 */ /* 0x000fec0003800000 */
[----:B------:R-:W0:Y:S01]  /*23a0*/  LDC.64 R10, c[0x0][0x5c8] ;  /* 0x00017200ff0a7b82 */ /* 0x000e220000000a00 */
[----:B-----5:R-:W-:Y:S01]  /*23b0*/  FSETP.NEU.AND P1, PT, R90, RZ, PT ;  /* 0x000000ff5a00720b */ /* 0x020fe20003f2d000 */
[----:B------:R-:W-:Y:S01]  /*23c0*/  BSSY B0, `(.L_x_34) ;  /* 0x000048b000007945 */ /* 0x000fe20003800000 */
[----:B------:R-:W-:-:S04]  /*23d0*/  ISETP.GT.AND P6, PT, R4, RZ, PT ;  /* 0x000000ff0400720c */ /* 0x000fc80003fc4270 */
[----:B------:R-:W-:Y:S01]  /*23e0*/  ISETP.GT.AND P0, PT, R3, RZ, P6 ;  /* 0x000000ff0300720c */ /* 0x000fe20003704270 */
[-C--:B0-----:R-:W-:Y:S02]  /*23f0*/  IMAD R12, R103, R10.reuse, RZ ;  /* 0x0000000a670c7224 */ /* 0x081fe400078e02ff */
[----:B------:R-:W-:-:S04]  /*2400*/  IMAD.WIDE.U32 R104, R113, R10, R6 ;  /* 0x0000000a71687225 */ /* 0x000fc800078e0006 */
[----:B------:R-:W-:-:S04]  /*2410*/  IMAD R5, R113, R11, R12 ;  /* 0x0000000b71057224 */ /* 0x000fc800078e020c */
[----:B------:R-:W-:Y:S01]  /*2420*/  IMAD.IADD R107, R105, 0x1, R5 ;  /* 0x00000001696b7824 */ /* 0x000fe200078e0205 */
[----:B------:R-:W-:Y:S06]  /*2430*/  @!P1 BRA `(.L_x_35) ;  /* 0x0000003000989947 */ /* 0x000fec0003800000 */
[----:B------:R-:W0:Y:S01]  /*2440*/  LDC.64 R94, c[0x0][0x5b8] ;  /* 0x00016e00ff5e7b82 */ /* 0x000e220000000a00 */
[----:B------:R-:W-:-:S07]  /*2450*/  ULDC.64 UR4, c[0x0][0x5c0] ;  /* 0x0001700000047ab9 */ /* 0x000fce0000000a00 */
[----:B------:R-:W1:Y:S08]  /*2460*/  LDC.64 R100, c[0x0][0x5b0] ;  /* 0x00016c00ff647b82 */ /* 0x000e700000000a00 */
[----:B------:R-:W3:Y:S01]  /*2470*/  LDC.64 R92, c[0x0][0x5a8] ;  /* 0x00016a00ff5c7b82 */ /* 0x000ee20000000a00 */
[-C--:B0-----:R-:W-:Y:S02]  /*2480*/  IMAD R6, R15, R94.reuse, RZ ;  /* 0x0000005e0f067224 */ /* 0x081fe400078e02ff */
[----:B------:R-:W-:-:S04]  /*2490*/  IMAD.WIDE.U32 R98, R89, R94, R8 ;  /* 0x0000005e59627225 */ /* 0x000fc800078e0008 */
[----:B------:R-:W-:Y:S02]  /*24a0*/  IMAD R111, R89, R95, R6 ;  /* 0x0000005f596f7224 */ /* 0x000fe400078e0206 */
[-C--:B-1----:R-:W-:Y:S02]  /*24b0*/  IMAD R6, R103, R100.reuse, RZ ;  /* 0x0000006467067224 */ /* 0x082fe400078e02ff */
[----:B------:R-:W-:Y:S02]  /*24c0*/  IMAD.IADD R97, R99, 0x1, R111 ;  /* 0x0000000163617824 */ /* 0x000fe400078e026f */
[----:B------:R-:W-:Y:S02]  /*24d0*/  IMAD.MOV.U32 R96, RZ, RZ, R98 ;  /* 0x000000ffff607224 */ /* 0x000fe400078e0062 */
[C---:B------:R-:W-:Y:S02]  /*24e0*/  IMAD R95, R113.reuse, R101, R6 ;  /* 0x00000065715f7224 */ /* 0x040fe400078e0206 */
[----:B------:R-:W-:-:S04]  /*24f0*/  IMAD.WIDE.U32 R6, R113, R100, R96 ;  /* 0x0000006471067225 */ /* 0x000fc800078e0060 */
[----:B------:R-:W-:Y:S01]  /*2500*/  IMAD.IADD R5, R7, 0x1, R95 ;  /* 0x0000000107057824 */ /* 0x000fe200078e025f */
[----:B---3--:R-:W-:-:S04]  /*2510*/  LEA R14, P1, R6, R92, 0x2 ;  /* 0x0000005c060e7211 */ /* 0x008fc800078210ff */
[----:B------:R-:W-:-:S05]  /*2520*/  LEA.HI.X R15, R6, R93, R5, 0x2, P1 ;  /* 0x0000005d060f7211 */ /* 0x000fca00008f1405 */
[----:B------:R-:W3:Y:S01]  /*2530*/  @P0 LDG.E.LTC128B R5, desc[UR36][R14.64] ;  /* 0x000000240e050981 */ /* 0x000ee2000c1e1920 */
[----:B------:R-:W-:Y:S01]  /*2540*/  LEA R12, P1, R104, UR4, 0x2 ;  /* 0x00000004680c7c11 */ /* 0x000fe2000f8210ff */
[----:B------:R-:W-:Y:S01]  /*2550*/  IMAD.WIDE.U32 R6, R113, R100, R8 ;  /* 0x0000006471067225 */ /* 0x000fe200078e0008 */
[----:B------:R-:W-:Y:S01]  /*2560*/  ISETP.GT.AND P4, PT, R4, 0x1, PT ;  /* 0x000000010400780c */ /* 0x000fe20003f84270 */
[----:B------:R-:W-:Y:S01]  /*2570*/  BSSY B1, `(.L_x_36) ;  /* 0x0000013000017945 */ /* 0x000fe20003800000 */
[----:B------:R-:W-:Y:S01]  /*2580*/  SHF.L.U64.HI R105, R100, 0x3, R101 ;  /* 0x0000000364697819 */ /* 0x000fe20000010265 */
[----:B------:R-:W-:Y:S02]  /*2590*/  IMAD.IADD R7, R95, 0x1, R7 ;  /* 0x000000015f077824 */ /* 0x000fe400078e0207 */
[----:B------:R-:W-:-:S04]  /*25a0*/  IMAD.WIDE.U32 R20, R89, R94, R6 ;  /* 0x0000005e59147225 */ /* 0x000fc800078e0006 */
[----:B------:R-:W-:Y:S01]  /*25b0*/  IMAD.IADD R7, R111, 0x1, R21 ;  /* 0x000000016f077824 */ /* 0x000fe200078e0215 */
[----:B------:R-:W-:-:S04]  /*25c0*/  LEA R6, P2, R20, R92, 0x2 ;  /* 0x0000005c14067211 */ /* 0x000fc800078410ff */
[----:B------:R-:W-:Y:S02]  /*25d0*/  LEA.HI.X R7, R20, R93, R7, 0x2, P2 ;  /* 0x0000005d14077211 */ /* 0x000fe400010f1407 */
[----:B---3--:R-:W-:-:S05]  /*25e0*/  LOP3.LUT R13, R5, 0xffffe000, RZ, 0xc0, !PT ;  /* 0xffffe000050d7812 */ /* 0x008fca00078ec0ff */
[----:B--2---:R-:W-:Y:S01]  /*25f0*/  FMUL R91, R13, R90 ;  /* 0x0000005a0d5b7220 */ /* 0x004fe20000400000 */
[----:B------:R-:W-:Y:S01]  /*2600*/  LEA.HI.X R13, R104, UR5, R107, 0x2, P1 ;  /* 0x00000005680d7c11 */ /* 0x000fe200088f146b */
[----:B------:R-:W-:Y:S01]  /*2610*/  IMAD.SHL.U32 R104, R100, 0x8, RZ ;  /* 0x0000000864687824 */ /* 0x000fe200078e00ff */
[----:B------:R-:W-:Y:S01]  /*2620*/  ISETP.GT.AND P1, PT, R3, RZ, P4 ;  /* 0x000000ff0300720c */ /* 0x000fe20002724270 */
[----:B------:R-:W-:Y:S01]  /*2630*/  FFMA R91, R56, R88, R91 ;  /* 0x00000058385b7223 */ /* 0x000fe2000000005b */
[----:B------:R-:W-:Y:S01]  /*2640*/  P2R R107, PR, RZ, 0x10 ;  /* 0x00000010ff6b7803 */ /* 0x000fe20000000000 */
[----:B------:R-:W-:-:S03]  /*2650*/  IMAD.WIDE.U32 R20, R113, R100, R104 ;  /* 0x0000006471147225 */ /* 0x000fc600078e0068 */
[----:B------:R-:W-:-:S05]  /*2660*/  F2FP.TF32.F32.PACK_B R91, R91 ;  /* 0x0000005bff5b723e */ /* 0x000fca00024050ff */
[----:B------:R0:W-:Y:S02]  /*2670*/  @P0 STG.E desc[UR36][R12.64], R91 ;  /* 0x0000005b0c000986 */ /* 0x0001e4000c101924 */
[----:B------:R-:W-:Y:S05]  /*2680*/  @!P1 BRA `(.L_x_37) ;  /* 0x0000000000049947 */ /* 0x000fea0003800000 */
[----:B------:R1:W5:Y:S02]  /*2690*/  LDG.E.LTC128B R5, desc[UR36][R6.64+0x4] ;  /* 0x0000042406057981 */ /* 0x000364000c1e1920 */
.L_x_37:
[----:B------:R-:W-:Y:S05]  /*26a0*/  BSYNC B1 ;  /* 0x0000000000017941 */ /* 0x000fea0003800000 */
.L_x_36:
[----:B-----5:R-:W-:Y:S01]  /*26b0*/  LOP3.LUT R15, R5, 0xffffe000, RZ, 0xc0, !PT ;  /* 0xffffe000050f7812 */ /* 0x020fe200078ec0ff */
[----:B------:R-:W-:Y:S01]  /*26c0*/  IMAD.IADD R95, R95, 0x1, R21 ;  /* 0x000000015f5f7824 */ /* 0x000fe200078e0215 */
[----:B------:R-:W-:Y:S01]  /*26d0*/  IADD3 R21, P2, R98, R20, RZ ;  /* 0x0000001462157210 */ /* 0x000fe20007f5e0ff */
[----:B0-----:R-:W-:Y:S01]  /*26e0*/  IMAD.MOV.U32 R91, RZ, RZ, R5 ;  /* 0x000000ffff5b7224 */ /* 0x001fe200078e0005 */
[----:B------:R-:W-:Y:S01]  /*26f0*/  ISETP.GT.AND P0, PT, R3, 0x8, P6 ;  /* 0x000000080300780c */ /* 0x000fe20003704270 */
[----:B------:R-:W-:Y:S02]  /*2700*/  FMUL R14, R15, R90 ;  /* 0x0000005a0f0e7220 */ /* 0x000fe40000400000 */
[----:B------:R-:W-:Y:S02]  /*2710*/  IMAD.X R56, R95, 0x1, R97, P2 ;  /* 0x000000015f387824 */ /* 0x000fe400010e0661 */
[----:B------:R-:W-:Y:S01]  /*2720*/  FFMA R115, R57, R88, R14 ;  /* 0x0000005839737223 */ /* 0x000fe2000000000e */
[----:B------:R-:W-:-:S04]  /*2730*/  LEA R14, P2, R21, R92, 0x2 ;  /* 0x0000005c150e7211 */ /* 0x000fc800078410ff */
[----:B------:R-:W-:Y:S02]  /*2740*/  F2FP.TF32.F32.PACK_B R115, R115 ;  /* 0x00000073ff73723e */ /* 0x000fe400024050ff */
[----:B------:R-:W-:-:S03]  /*2750*/  LEA.HI.X R15, R21, R93, R56, 0x2, P2 ;  /* 0x0000005d150f7211 */ /* 0x000fc600010f1438 */
[----:B------:R0:W-:Y:S04]  /*2760*/  @P1 STG.E desc[UR36][R12.64+0x4], R115 ;  /* 0x000004730c001986 */ /* 0x0001e8000c101924 */
[----:B------:R2:W3:Y:S01]  /*2770*/  @P0 LDG.E.LTC128B R91, desc[UR36][R14.64] ;  /* 0x000000240e5b0981 */ /* 0x0004e2000c1e1920 */
[----:B------:R-:W-:Y:S01]  /*2780*/  IADD3 R56, P1, R8, R20, RZ ;  /* 0x0000001408387210 */ /* 0x000fe20007f3e0ff */
[----:B------:R-:W-:Y:S01]  /*2790*/  BSSY B1, `(.L_x_38) ;  /* 0x0000012000017945 */ /* 0x000fe20003800000 */
[----:B------:R-:W-:-:S03]  /*27a0*/  SHF.L.U64.HI R109, R10, 0x5, R11 ;  /* 0x000000050a6d7819 */ /* 0x000fc6000001020b */
[----:B------:R-:W-:Y:S01]  /*27b0*/  IMAD.X R57, R9, 0x1, R95, P1 ;  /* 0x0000000109397824 */ /* 0x000fe200008e065f */
[----:B------:R-:W-:Y:S01]  /*27c0*/  ISETP.GT.AND P1, PT, R3, 0x8, P4 ;  /* 0x000000080300780c */ /* 0x000fe20002724270 */
[----:B------:R-:W-:Y:S02]  /*27d0*/  IMAD.SHL.U32 R95, R10, 0x20, RZ ;  /* 0x000000200a5f7824 */ /* 0x000fe400078e00ff */
[----:B------:R-:W-:-:S03]  /*27e0*/  IMAD.WIDE.U32 R56, R89, R94, R56 ;  /* 0x0000005e59387225 */ /* 0x000fc600078e0038 */
[----:B------:R-:W-:Y:S02]  /*27f0*/  IADD3 R20, P2, R95, R12, RZ ;  /* 0x0000000c5f147210 */ /* 0x000fe40007f5e0ff */
[----:B--2---:R-:W-:-:S03]  /*2800*/  LEA R14, P3, R56, R92, 0x2 ;  /* 0x0000005c380e7211 */ /* 0x004fc600078610ff */
[----:B------:R-:W-:Y:S01]  /*2810*/  IMAD.X R21, R109, 0x1, R13, P2 ;  /* 0x000000016d157824 */ /* 0x000fe200010e060d */
[----:B---3--:R-:W-:-:S05]  /*2820*/  LOP3.LUT R5, R91, 0xffffe000, RZ, 0xc0, !PT ;  /* 0xffffe0005b057812 */ /* 0x008fca00078ec0ff */
[----:B------:R-:W-:-:S04]  /*2830*/  FMUL R5, R5, R90 ;  /* 0x0000005a05057220 */ /* 0x000fc80000400000 */
[----:B------:R-:W-:Y:S01]  /*2840*/  FFMA R117, R58, R88, R5 ;  /* 0x000000583a757223 */ /* 0x000fe20000000005 */
[----:B------:R-:W-:-:S04]  /*2850*/  IMAD.IADD R5, R111, 0x1, R57 ;  /* 0x000000016f057824 */ /* 0x000fc800078e0239 */
[----:B------:R-:W-:Y:S02]  /*2860*/  F2FP.TF32.F32.PACK_B R117, R117 ;  /* 0x00000075ff75723e */ /* 0x000fe400024050ff */
[----:B------:R-:W-:-:S03]  /*2870*/  LEA.HI.X R15, R56, R93, R5, 0x2, P3 ;  /* 0x0000005d380f7211 */ /* 0x000fc600018f1405 */
[----:B------:R0:W-:Y:S01]  /*2880*/  @P0 STG.E desc[UR36][R20.64], R117 ;  /* 0x0000007514000986 */ /* 0x0001e2000c101924 */
[----:B------:R-:W-:Y:S05]  /*2890*/  @!P1 BRA `(.L_x_39) ;  /* 0x0000000000049947 */ /* 0x000fea0003800000 */
[----:B------:R2:W5:Y:S02]  /*28a0*/  LDG.E.LTC128B R91, desc[UR36][R14.64+0x4] ;  /* 0x000004240e5b7981 */ /* 0x000564000c1e1920 */
.L_x_39:
[----:B------:R-:W-:Y:S05]  /*28b0*/  BSYNC B1 ;  /* 0x0000000000017941 */ /* 0x000fea0003800000 */
.L_x_38:
[----:B-----5:R-:W-:Y:S01]  /*28c0*/  LOP3.LUT R5, R91, 0xffffe000, RZ, 0xc0, !PT ;  /* 0xffffe0005b057812 */ /* 0x020fe200078ec0ff */
[----:B------:R-:W-:Y:S01]  /*28d0*/  BSSY B1, `(.L_x_40) ;  /* 0x000000c000017945 */ /* 0x000fe20003800000 */
[----:B------:R-:W-:-:S03]  /*28e0*/  ISETP.GT.AND P4, PT, R4, 0x8, PT ;  /* 0x000000080400780c */ /* 0x000fc60003f84270 */
[----:B------:R-:W-:Y:S01]  /*28f0*/  FMUL R56, R5, R90 ;  /* 0x0000005a05387220 */ /* 0x000fe20000400000 */
[----:B------:R-:W-:Y:S01]  /*2900*/  ISETP.GT.AND P0, PT, R3, RZ, P4 ;  /* 0x000000ff0300720c */ /* 0x000fe20002704270 */
[----:B------:R-:W-:Y:S01]  /*2910*/  IMAD.SHL.U32 R5, R10, 0x200, RZ ;  /* 0x000002000a057824 */ /* 0x000fe200078e00ff */
[----:B------:R-:W-:Y:S01]  /*2920*/  P2R R108, PR, RZ, 0x10 ;  /* 0x00000010ff6c7803 */ /* 0x000fe20000000000 */
[----:B------:R-:W-:Y:S01]  /*2930*/  FFMA R59, R59, R88, R56 ;  /* 0x000000583b3b7223 */ /* 0x000fe20000000038 */
[----:B------:R-:W-:-:S04]  /*2940*/  IMAD.MOV.U32 R56, RZ, RZ, R91 ;  /* 0x000000ffff387224 */ /* 0x000fc800078e005b */
[----:B------:R-:W-:-:S05]  /*2950*/  F2FP.TF32.F32.PACK_B R59, R59 ;  /* 0x0000003bff3b723e */ /* 0x000fca00024050ff */
[----:B------:R3:W-:Y:S01]  /*2960*/  @P1 STG.E desc[UR36][R20.64+0x4], R59 ;  /* 0x0000043b14001986 */ /* 0x0007e2000c101924 */
[----:B------:R-:W-:Y:S05]  /*2970*/  @!P0 BRA `(.L_x_41) ;  /* 0x0000000000048947 */ /* 0x000fea0003800000 */
[----:B------:R4:W5:Y:S02]  /*2980*/  LDG.E.LTC128B R56, desc[UR36][R6.64+0x20] ;  /* 0x0000202406387981 */ /* 0x000964000c1e1920 */
.L_x_41:
[----:B------:R-:W-:Y:S05]  /*2990*/  BSYNC B1 ;  /* 0x0000000000017941 */ /* 0x000fea0003800000 */
.L_x_40:
[----:B-----5:R-:W-:Y:S01]  /*29a0*/  LOP3.LUT R57, R56, 0xffffe000, RZ, 0xc0, !PT ;  /* 0xffffe00038397812 */ /* 0x020fe200078ec0ff */
[----:B------:R-:W-:Y:S01]  /*29b0*/  BSSY B1, `(.L_x_42) ;  /* 0x000000d000017945 */ /* 0x000fe20003800000 */
[----:B------:R-:W-:Y:S02]  /*29c0*/  SHF.L.U64.HI R91, R10, 0x9, R11 ;  /* 0x000000090a5b7819 */ /* 0x000fe4000001020b */
[----:B------:R-:W-:Y:S01]  /*29d0*/  IADD3 R10, P1, P2, R5, R12, R95 ;  /* 0x0000000c050a7210 */ /* 0x000fe20007a3e05f */
[----:B------:R-:W-:Y:S01]  /*29e0*/  FMUL R57, R57, R90 ;  /* 0x0000005a39397220 */ /* 0x000fe20000400000 */
[----:B------:R-:W-:Y:S02]  /*29f0*/  ISETP.GT.AND P3, PT, R4, 0x9, PT ;  /* 0x000000090400780c */ /* 0x000fe40003f64270 */
[----:B------:R-:W-:Y:S01]  /*2a00*/  IADD3.X R11, R91, R13, R109, P1, P2 ;  /* 0x0000000d5b0b7210 */ /* 0x000fe20000fe446d */
[----:B------:R-:W-:Y:S01]  /*2a10*/  FFMA R57, R60, R88, R57 ;  /* 0x000000583c397223 */ /* 0x000fe20000000039 */
[----:B------:R-:W-:-:S02]  /*2a20*/  ISETP.GT.AND P1, PT, R3, RZ, P3 ;  /* 0x000000ff0300720c */ /* 0x000fc40001f24270 */
[----:B------:R-:W-:Y:S02]  /*2a30*/  P2R R109, PR, RZ, 0x8 ;  /* 0x00000008ff6d7803 */ /* 0x000fe40000000000 */
[----:B------:R-:W-:-:S05]  /*2a40*/  F2FP.TF32.F32.PACK_B R57, R57 ;  /* 0x00000039ff39723e */ /* 0x000fca00024050ff */
[----:B------:R0:W-:Y:S04]  /*2a50*/  @P0 STG.E desc[UR36][R12.64+0x20], R57 ;  /* 0x000020390c000986 */ /* 0x0001e8000c101924 */
[----:B------:R-:W-:Y:S05]  /*2a60*/  @!P1 BRA `(.L_x_43) ;  /* 0x0000000000049947 */ /* 0x000fea0003800000 */
[----:B------:R0:W5:Y:S02]  /*2a70*/  LDG.E.LTC128B R56, desc[UR36][R6.64+0x24] ;  /* 0x0000242406387981 */ /* 0x000164000c1e1920 */
.L_x_43:
[----:B------:R-:W-:Y:S05]  /*2a80*/  BSYNC B1 ;  /* 0x0000000000017941 */ /* 0x000fea0003800000 */
.L_x_42:
[----:B0----5:R-:W-:Y:S01]  /*2a90*/  LOP3.LUT R57, R56, 0xffffe000, RZ, 0xc0, !PT ;  /* 0xffffe00038397812 */ /* 0x021fe200078ec0ff */
[----:B------:R-:W-:Y:S01]  /*2aa0*/  BSSY B1, `(.L_x_44) ;  /* 0x0000008000017945 */ /* 0x000fe20003800000 */
[----:B------:R-:W-:-:S03]  /*2ab0*/  ISETP.GT.AND P0, PT, R3, 0x8, P4 ;  /* 0x000000080300780c */ /* 0x000fc60002704270 */
[----:B------:R-:W-:-:S04]  /*2ac0*/  FMUL R58, R57, R90 ;  /* 0x0000005a393a7220 */ /* 0x000fc80000400000 */
[----:B------:R-:W-:-:S05]  /*2ad0*/  FFMA R61, R61, R88, R58 ;  /* 0x000000583d3d7223 */ /* 0x000fca000000003a */
[----:B------:R-:W-:-:S05]  /*2ae0*/  F2FP.TF32.F32.PACK_B R61, R61 ;  /* 0x0000003dff3d723e */ /* 0x000fca00024050ff */
[----:B------:R0:W-:Y:S01]  /*2af0*/  @P1 STG.E desc[UR36][R12.64+0x24], R61 ;  /* 0x0000243d0c001986 */ /* 0x0001e2000c101924 */
[----:B------:R-:W-:Y:S05]  /*2b00*/  @!P0 BRA `(.L_x_45) ;  /* 0x0000000000048947 */ /* 0x000fea0003800000 */
[----:B------:R0:W5:Y:S02]  /*2b10*/  LDG.E.LTC128B R56, desc[UR36][R14.64+0x20] ;  /* 0x000020240e387981 */ /* 0x000164000c1e1920 */
.L_x_45:
[----:B------:R-:W-:Y:S05]  /*2b20*/  BSYNC B1 ;  /* 0x0000000000017941 */ /* 0x000fea0003800000 */
.L_x_44:
[----:B-----5:R-:W-:Y:S01]  /*2b30*/  LOP3.LUT R57, R56, 0xffffe000, RZ, 0xc0, !PT ;  /* 0xffffe00038397812 */ /* 0x020fe200078ec0ff */
        /* <DEDUP_REMOVED lines=8> */
.L_x_47:
[----:B------:R-:W-:Y:S05]  /*2bc0*/  BSYNC B1 ;  /* 0x0000000000017941 */ /* 0x000fea0003800000 */
.L_x_46:
[----:B0----5:R-:W-:Y:S01]  /*2bd0*/  LOP3.LUT R57, R56, 0xffffe000, RZ, 0xc0, !PT ;  /* 0xffffe00038397812 */ /* 0x021fe200078ec0ff */
[----:B------:R-:W-:Y:S01]  /*2be0*/  BSSY B1, `(.L_x_48) ;  /* 0x000000d000017945 */ /* 0x000fe20003800000 */
[----:B------:R-:W-:Y:S01]  /*2bf0*/  IADD3 R113, P0, R113, 0x80, RZ ;  /* 0x0000008071717810 */ /* 0x000fe20007f1e0ff */
[----:B------:R-:W-:Y:S01]  /*2c00*/  IMAD.MOV.U32 R62, RZ, RZ, R56 ;  /* 0x000000ffff3e7224 */ /* 0x000fe200078e0038 */
[----:B------:R-:W-:Y:S01]  /*2c10*/  ISETP.GT.AND P2, PT, R4, 0x10, PT ;  /* 0x000000100400780c */ /* 0x000fe20003f44270 */
[----:B------:R-:W-:Y:S02]  /*2c20*/  FMUL R58, R57, R90 ;  /* 0x0000005a393a7220 */ /* 0x000fe40000400000 */
[----:B------:R-:W-:Y:S01]  /*2c30*/  IMAD.X R103, RZ, RZ, R103, P0 ;  /* 0x000000ffff677224 */ /* 0x000fe200000e0667 */
[----:B------:R-:W-:Y:S01]  /*2c40*/  ISETP.GT.AND P0, PT, R3, RZ, P2 ;  /* 0x000000ff0300720c */ /* 0x000fe20001704270 */
[----:B------:R-:W-:Y:S01]  /*2c50*/  FFMA R63, R63, R88, R58 ;  /* 0x000000583f3f7223 */ /* 0x000fe2000000003a */
[----:B------:R-:W-:-:S04]  /*2c60*/  P2R R102, PR, RZ, 0x4 ;  /* 0x00000004ff667803 */ /* 0x000fc80000000000 */
[----:B------:R-:W-:-:S05]  /*2c70*/  F2FP.TF32.F32.PACK_B R63, R63 ;  /* 0x0000003fff3f723e */ /* 0x000fca00024050ff */
[----:B------:R0:W-:Y:S02]  /*2c80*/  @P1 STG.E desc[UR36][R20.64+0x24], R63 ;  /* 0x0000243f14001986 */ /* 0x0001e4000c101924 */
[----:B------:R-:W-:Y:S05]  /*2c90*/  @!P0 BRA `(.L_x_49) ;  /* 0x0000000000048947 */ /* 0x000fea0003800000 */
[----:B------:R0:W5:Y:S02]  /*2ca0*/  LDG.E.LTC128B R62, desc[UR36][R6.64+0x40] ;  /* 0x00004024063e7981 */ /* 0x000164000c1e1920 */
.L_x_49:
[----:B------:R-:W-:Y:S05]  /*2cb0*/  BSYNC B1 ;  /* 0x0000000000017941 */ /* 0x000fea0003800000 */
.L_x_48:
[----:B-----5:R-:W-:Y:S01]  /*2cc0*/  LOP3.LUT R57, R62, 0xffffe000, RZ, 0xc0, !PT ;  /* 0xffffe0003e397812 */ /* 0x020fe200078ec0ff */
[-C--:B------:R-:W-:Y:S01]  /*2cd0*/  IMAD R56, R103, R100.reuse, RZ ;  /* 0x0000006467387224 */ /* 0x080fe200078e02ff */
[----:B------:R-:W-:Y:S01]  /*2ce0*/  ISETP.GT.AND P1, PT, R4, 0x11, PT ;  /* 0x000000110400780c */ /* 0x000fe20003f24270 */
[----:B---3--:R-:W-:Y:S01]  /*2cf0*/  IMAD.WIDE.U32 R58, R113, R100, R8 ;  /* 0x00000064713a7225 */ /* 0x008fe200078e0008 */
[----:B------:R-:W-:Y:S03]  /*2d00*/  BSSY B1, `(.L_x_50) ;  /* 0x000001f000017945 */ /* 0x000fe60003800000 */
[----:B------:R-:W-:Y:S01]  /*2d10*/  FMUL R57, R57, R90 ;  /* 0x0000005a39397220 */ /* 0x000fe20000400000 */
[----:B0-----:R-:W-:-:S03]  /*2d20*/  IMAD R63, R113, R101, R56 ;  /* 0x00000065713f7224 */ /* 0x001fc600078e0238 */
[----:B------:R-:W-:Y:S01]  /*2d30*/  FFMA R95, R64, R88, R57 ;  /* 0x00000058405f7223 */ /* 0x000fe20000000039 */
[----:B------:R-:W-:-:S04]  /*2d40*/  IMAD.WIDE.U32 R56, R113, R100, R96 ;  /* 0x0000006471387225 */ /* 0x000fc800078e0060 */
[----:B------:R-:W-:Y:S01]  /*2d50*/  F2FP.TF32.F32.PACK_B R95, R95 ;  /* 0x0000005fff5f723e */ /* 0x000fe200024050ff */
[----:B------:R-:W-:Y:S02]  /*2d60*/  IMAD.IADD R59, R63, 0x1, R59 ;  /* 0x000000013f3b7824 */ /* 0x000fe400078e023b */
[----:B------:R-:W-:Y:S02]  /*2d70*/  IMAD.IADD R57, R57, 0x1, R63 ;  /* 0x0000000139397824 */ /* 0x000fe400078e023f */
[----:B------:R0:W-:Y:S01]  /*2d80*/  @P0 STG.E desc[UR36][R12.64+0x40], R95 ;  /* 0x0000405f0c000986 */ /* 0x0001e2000c101924 */
[----:B------:R-:W-:Y:S01]  /*2d90*/  IMAD.WIDE.U32 R60, R89, R94, R58 ;  /* 0x0000005e593c7225 */ /* 0x000fe200078e003a */
[----:B------:R-:W-:-:S03]  /*2da0*/  LEA R58, P0, R56, R92, 0x2 ;  /* 0x0000005c383a7211 */ /* 0x000fc600078010ff */
[----:B------:R-:W-:Y:S01]  /*2db0*/  IMAD.WIDE.U32 R100, R113, R100, R104 ;  /* 0x0000006471647225 */ /* 0x000fe200078e0068 */
[----:B------:R-:W-:Y:S02]  /*2dc0*/  LEA.HI.X R59, R56, R93, R57, 0x2, P0 ;  /* 0x0000005d383b7211 */ /* 0x000fe400000f1439 */
[----:B------:R-:W-:Y:S01]  /*2dd0*/  LEA R56, P0, R60, R92, 0x2 ;  /* 0x0000005c3c387211 */ /* 0x000fe200078010ff */
[----:B------:R-:W-:Y:S02]  /*2de0*/  IMAD.IADD R57, R111, 0x1, R61 ;  /* 0x000000016f397824 */ /* 0x000fe400078e023d */
[----:B------:R-:W-:-:S03]  /*2df0*/  IMAD.IADD R63, R63, 0x1, R101 ;  /* 0x000000013f3f7824 */ /* 0x000fc600078e0265 */
[----:B------:R-:W-:Y:S02]  /*2e00*/  LEA.HI.X R57, R60, R93, R57, 0x2, P0 ;  /* 0x0000005d3c397211 */ /* 0x000fe400000f1439 */
[----:B------:R-:W-:-:S05]  /*2e10*/  IADD3 R98, P0, R98, R100, RZ ;  /* 0x0000006462627210 */ /* 0x000fca0007f1e0ff */
[----:B------:R-:W-:Y:S01]  /*2e20*/  IMAD.X R96, R63, 0x1, R97, P0 ;  /* 0x000000013f607824 */ /* 0x000fe200000e0661 */
[----:B------:R-:W-:-:S05]  /*2e30*/  IADD3 R8, P0, R8, R100, RZ ;  /* 0x0000006408087210 */ /* 0x000fca0007f1e0ff */
[----:B------:R-:W-:Y:S01]  /*2e40*/  IMAD.X R9, R9, 0x1, R63, P0 ;  /* 0x0000000109097824 */ /* 0x000fe200000e063f */
[----:B------:R-:W-:Y:S01]  /*2e50*/  LEA R60, P0, R98, R92, 0x2 ;  /* 0x0000005c623c7211 */ /* 0x000fe200078010ff */
[----:B0-----:R-:W-:-:S03]  /*2e60*/  IMAD.WIDE.U32 R94, R89, R94, R8 ;  /* 0x0000005e595e7225 */ /* 0x001fc600078e0008 */
[-C--:B------:R-:W-:Y:S01]  /*2e70*/  LEA.HI.X R61, R98, R93.reuse, R96, 0x2, P0 ;  /* 0x0000005d623d7211 */ /* 0x080fe200000f1460 */
[----:B------:R-:W-:Y:S01]  /*2e80*/  IMAD.IADD R9, R111, 0x1, R95 ;  /* 0x000000016f097824 */ /* 0x000fe200078e025f */
[C---:B------:R-:W-:Y:S02]  /*2e90*/  LEA R8, P0, R94.reuse, R92, 0x2 ;  /* 0x0000005c5e087211 */ /* 0x040fe400078010ff */
[----:B------:R-:W-:Y:S02]  /*2ea0*/  P2R R92, PR, RZ, 0x2 ;  /* 0x00000002ff5c7803 */ /* 0x000fe40000000000 */
[----:B------:R-:W-:Y:S02]  /*2eb0*/  LEA.HI.X R9, R94, R93, R9, 0x2, P0 ;  /* 0x0000005d5e097211 */ /* 0x000fe400000f1409 */
[----:B------:R-:W-:-:S13]  /*2ec0*/  ISETP.GT.AND P0, PT, R3, RZ, P1 ;  /* 0x000000ff0300720c */ /* 0x000fda0000f04270 */
[----:B------:R-:W-:Y:S05]  /*2ed0*/  @!P0 BRA `(.L_x_51) ;  /* 0x0000000000048947 */ /* 0x000fea0003800000 */
[----:B------:R0:W5:Y:S02]  /*2ee0*/  LDG.E.LTC128B R62, desc[UR36][R6.64+0x44] ;  /* 0x00004424063e7981 */ /* 0x000164000c1e1920 */
.L_x_51:
[----:B------:R-:W-:Y:S05]  /*2ef0*/  BSYNC B1 ;  /* 0x0000000000017941 */ /* 0x000fea0003800000 */
.L_x_50:
[----:B-----5:R-:W-:Y:S01]  /*2f00*/  LOP3.LUT R63, R62, 0xffffe000, RZ, 0xc0, !PT ;  /* 0xffffe0003e3f7812 */ /* 0x020fe200078ec0ff */
[----:B------:R-:W-:Y:S04]  /*2f10*/  BSSY B1, `(.L_x_52) ;  /* 0x0000008000017945 */ /* 0x000fe80003800000 */
[----:B------:R-:W-:-:S04]  /*2f20*/  FMUL R64, R63, R90 ;  /* 0x0000005a3f407220 */ /* 0x000fc80000400000 */
[----:B------:R-:W-:-:S05]  /*2f30*/  FFMA R65, R65, R88, R64 ;  /* 0x0000005841417223 */ /* 0x000fca0000000040 */
[----:B------:R-:W-:-:S05]  /*2f40*/  F2FP.TF32.F32.PACK_B R65, R65 ;  /* 0x00000041ff41723e */ /* 0x000fca00024050ff */
[----:B------:R3:W-:Y:S01]  /*2f50*/  @P0 STG.E desc[UR36][R12.64+0x44], R65 ;  /* 0x000044410c000986 */ /* 0x0007e2000c101924 */
[----:B------:R-:W-:-:S13]  /*2f60*/  ISETP.GT.AND P0, PT, R3, 0x8, P2 ;  /* 0x000000080300780c */ /* 0x000fda0001704270 */
[----:B---3--:R-:W-:Y:S05]  /*2f70*/  @!P0 BRA `(.L_x_53) ;  /* 0x0000000000048947 */ /* 0x008fea0003800000 */
[----:B------:R3:W5:Y:S02]  /*2f80*/  LDG.E.LTC128B R62, desc[UR36][R14.64+0x40] ;  /* 0x000040240e3e7981 */ /* 0x000764000c1e1920 */
.L_x_53:
[----:B------:R-:W-:Y:S05]  /*2f90*/  BSYNC B1 ;  /* 0x0000000000017941 */ /* 0x000fea0003800000 */
.L_x_52:
[----:B-----5:R-:W-:Y:S01]  /*2fa0*/  LOP3.LUT R63, R62, 0xffffe000, RZ, 0xc0, !PT ;  /* 0xffffe0003e3f7812 */ /* 0x020fe200078ec0ff */
[----:B------:R-:W-:Y:S04]  /*2fb0*/  BSSY B1, `(.L_x_54) ;  /* 0x0000008000017945 */ /* 0x000fe80003800000 */
[----:B------:R-:W-:-:S04]  /*2fc0*/  FMUL R63, R63, R90 ;  /* 0x0000005a3f3f7220 */ /* 0x000fc80000400000 */
[----:B------:R-:W-:-:S05]  /*2fd0*/  FFMA R63, R66, R88, R63 ;  /* 0x00000058423f7223 */ /* 0x000fca000000003f */
[----:B------:R-:W-:-:S05]  /*2fe0*/  F2FP.TF32.F32.PACK_B R63, R63 ;  /* 0x0000003fff3f723e */ /* 0x000fca00024050ff */
[----:B------:R0:W-:Y:S01]  /*2ff0*/  @P0 STG.E desc[UR36][R20.64+0x40], R63 ;  /* 0x0000403f14000986 */ /* 0x0001e2000c101924 */
[----:B------:R-:W-:-:S13]  /*3000*/  ISETP.GT.AND P0, PT, R3, 0x8, P1 ;  /* 0x000000080300780c */ /* 0x000fda0000f04270 */
[----:B0-----:R-:W-:Y:S05]  /*3010*/  @!P0 BRA `(.L_x_55) ;  /* 0x0000000000048947 */ /* 0x001fea0003800000 */
[----:B------:R0:W5:Y:S02]  /*3020*/  LDG.E.LTC128B R62, desc[UR36][R14.64+0x44] ;  /* 0x000044240e3e7981 */ /* 0x000164000c1e1920 */
.L_x_55:
[----:B------:R-:W-:Y:S05]  /*3030*/  BSYNC B1 ;  /* 0x0000000000017941 */ /* 0x000fea0003800000 */
.L_x_54:
[----:B-----5:R-:W-:Y:S01]  /*3040*/  LOP3.LUT R63, R62, 0xffffe000, RZ, 0xc0, !PT ;  /* 0xffffe0003e3f7812 */ /* 0x020fe200078ec0ff */
[----:B------:R-:W-:Y:S01]  /*3050*/  BSSY B1, `(.L_x_56) ;  /* 0x000000a000017945 */ /* 0x000fe20003800000 */
[----:B------:R-:W-:-:S03]  /*3060*/  ISETP.GT.AND P2, PT, R4, 0x18, PT ;  /* 0x000000180400780c */ /* 0x000fc60003f44270 */
[----:B------:R-:W-:Y:S01]  /*3070*/  FMUL R64, R63, R90 ;  /* 0x0000005a3f407220 */ /* 0x000fe20000400000 */
[----:B------:R-:W-:-:S03]  /*3080*/  P2R R89, PR, RZ, 0x4 ;  /* 0x00000004ff597803 */ /* 0x000fc60000000000 */
[----:B------:R-:W-:-:S05]  /*3090*/  FFMA R67, R67, R88, R64 ;  /* 0x0000005843437223 */ /* 0x000fca0000000040 */
[----:B------:R-:W-:-:S05]  /*30a0*/  F2FP.TF32.F32.PACK_B R67, R67 ;  /* 0x00000043ff43723e */ /* 0x000fca00024050ff */
[----:B------:R0:W-:Y:S01]  /*30b0*/  @P0 STG.E desc[UR36][R20.64+0x44], R67 ;  /* 0x0000444314000986 */ /* 0x0001e2000c101924 */
[----:B------:R-:W-:-:S13]  /*30c0*/  ISETP.GT.AND P0, PT, R3, RZ, P2 ;  /* 0x000000ff0300720c */ /* 0x000fda0001704270 */
[----:B0-----:R-:W-:Y:S05]  /*30d0*/  @!P0 BRA `(.L_x_57) ;  /* 0x0000000000048947 */ /* 0x001fea0003800000 */
[----:B------:R0:W5:Y:S02]  /*30e0*/  LDG.E.LTC128B R62, desc[UR36][R6.64+0x60] ;  /* 0x00006024063e7981 */ /* 0x000164000c1e1920 */
.L_x_57:
[----:B------:R-:W-:Y:S05]  /*30f0*/  BSYNC B1 ;  /* 0x0000000000017941 */ /* 0x000fea0003800000 */
.L_x_56:
        /* <DEDUP_REMOVED lines=11> */
.L_x_59:
[----:B------:R-:W-:Y:S05]  /*31b0*/  BSYNC B1 ;  /* 0x0000000000017941 */ /* 0x000fea0003800000 */
.L_x_58:
        /* <DEDUP_REMOVED lines=9> */
.L_x_61:
[----:B------:R-:W-:Y:S05]  /*3250*/  BSYNC B1 ;  /* 0x0000000000017941 */ /* 0x000fea0003800000 */
.L_x_60:
        /* <DEDUP_REMOVED lines=9> */
.L_x_63:
[----:B------:R-:W-:Y:S05]  /*32f0*/  BSYNC B1 ;  /* 0x0000000000017941 */ /* 0x000fea0003800000 */
.L_x_62:
        /* <DEDUP_REMOVED lines=11> */
.L_x_65:
[----:B------:R-:W-:Y:S05]  /*33b0*/  BSYNC B1 ;  /* 0x0000000000017941 */ /* 0x000fea0003800000 */
.L_x_64:
        /* <DEDUP_REMOVED lines=11> */
.L_x_67:
[----:B------:R-:W-:Y:S05]  /*3470*/  BSYNC B1 ;  /* 0x0000000000017941 */ /* 0x000fea0003800000 */
.L_x_66:
        /* <DEDUP_REMOVED lines=9> */
.L_x_69:
[----:B------:R-:W-:Y:S05]  /*3510*/  BSYNC B1 ;  /* 0x0000000000017941 */ /* 0x000fea0003800000 */
.L_x_68:
        /* <DEDUP_REMOVED lines=9> */
.L_x_71:
[----:B------:R-:W-:Y:S05]  /*35b0*/  BSYNC B1 ;  /* 0x0000000000017941 */ /* 0x000fea0003800000 */
.L_x_70:
        /* <DEDUP_REMOVED lines=11> */
.L_x_73:
[----:B------:R-:W-:Y:S05]  /*3670*/  BSYNC B1 ;  /* 0x0000000000017941 */ /* 0x000fea0003800000 */
.L_x_72:
[----:B-----5:R-:W-:Y:S01]  /*3680*/  LOP3.LUT R63, R62, 0xffffe000, RZ, 0xc0, !PT ;  /* 0xffffe0003e3f7812 */ /* 0x020fe200078ec0ff */
[----:B------:R-:W-:Y:S01]  /*3690*/  BSSY B1, `(.L_x_74) ;  /* 0x000000a000017945 */ /* 0x000fe20003800000 */
[----:B------:R-:W-:-:S03]  /*36a0*/  ISETP.GT.AND P5, PT, R4, 0x29, PT ;  /* 0x000000290400780c */ /* 0x000fc60003fa4270 */
[----:B------:R-:W-:-:S04]  /*36b0*/  FMUL R63, R63, R90 ;  /* 0x0000005a3f3f7220 */ /* 0x000fc80000400000 */
[----:B------:R-:W-:-:S05]  /*36c0*/  FFMA R63, R76, R88, R63 ;  /* 0x000000584c3f7223 */ /* 0x000fca000000003f */
[----:B------:R-:W-:-:S05]  /*36d0*/  F2FP.TF32.F32.PACK_B R63, R63 ;  /* 0x0000003fff3f723e */ /* 0x000fca00024050ff */
[----:B------:R1:W-:Y:S01]  /*36e0*/  @P0 STG.E desc[UR36][R12.64+0xa0], R63 ;  /* 0x0000a03f0c000986 */ /* 0x0003e2000c101924 */
[----:B------:R-:W-:Y:S02]  /*36f0*/  ISETP.GT.AND P0, PT, R3, RZ, P5 ;  /* 0x000000ff0300720c */ /* 0x000fe40002f04270 */
[----:B-1----:R-:W-:-:S11]  /*3700*/  P2R R63, PR, RZ, 0x20 ;  /* 0x00000020ff3f7803 */ /* 0x002fd60000000000 */
[----:B------:R-:W-:Y:S05]  /*3710*/  @!P0 BRA `(.L_x_75) ;  /* 0x0000000000048947 */ /* 0x000fea0003800000 */
[----:B------:R1:W5:Y:S02]  /*3720*/  LDG.E.LTC128B R62, desc[UR36][R6.64+0xa4] ;  /* 0x0000a424063e7981 */ /* 0x000364000c1e1920 */
.L_x_75:
[----:B------:R-:W-:Y:S05]  /*3730*/  BSYNC B1 ;  /* 0x0000000000017941 */ /* 0x000fea0003800000 */
.L_x_74:
        /* <DEDUP_REMOVED lines=9> */
.L_x_77:
[----:B------:R-:W-:Y:S05]  /*37d0*/  BSYNC B1 ;  /* 0x0000000000017941 */ /* 0x000fea0003800000 */
.L_x_76:
        /* <DEDUP_REMOVED lines=9> */
.L_x_79:
[----:B------:R-:W-:Y:S05]  /*3870*/  BSYNC B1 ;  /* 0x0000000000017941 */ /* 0x000fea0003800000 */
.L_x_78:
[----:B-----5:R-:W-:Y:S01]  /*3880*/  LOP3.LUT R63, R62, 0xffffe000, RZ, 0xc0, !PT ;  /* 0xffffe0003e3f7812 */ /* 0x020fe200078ec0ff */
[----:B------:R-:W-:Y:S01]  /*3890*/  BSSY B1, `(.L_x_80) ;  /* 0x0000009000017945 */ /* 0x000fe20003800000 */
[----:B------:R-:W-:-:S03]  /*38a0*/  ISETP.GT.AND P3, PT, R4, 0x30, PT ;  /* 0x000000300400780c */ /* 0x000fc60003f64270 */
[----:B------:R-:W-:-:S04]  /*38b0*/  FMUL R64, R63, R90 ;  /* 0x0000005a3f407220 */ /* 0x000fc80000400000 */
[----:B------:R-:W-:-:S05]  /*38c0*/  FFMA R79, R79, R88, R64 ;  /* 0x000000584f4f7223 */ /* 0x000fca0000000040 */
[----:B------:R-:W-:-:S05]  /*38d0*/  F2FP.TF32.F32.PACK_B R79, R79 ;  /* 0x0000004fff4f723e */ /* 0x000fca00024050ff */
[----:B------:R0:W-:Y:S01]  /*38e0*/  @P0 STG.E desc[UR36][R20.64+0xa4], R79 ;  /* 0x0000a44f14000986 */ /* 0x0001e2000c101924 */
[----:B------:R-:W-:-:S13]  /*38f0*/  ISETP.GT.AND P0, PT, R3, RZ, P3 ;  /* 0x000000ff0300720c */ /* 0x000fda0001f04270 */
[----:B0-----:R-:W-:Y:S05]  /*3900*/  @!P0 BRA `(.L_x_81) ;  /* 0x0000000000048947 */ /* 0x001fea0003800000 */
[----:B------:R0:W5:Y:S02]  /*3910*/  LDG.E.LTC128B R62, desc[UR36][R6.64+0xc0] ;  /* 0x0000c024063e7981 */ /* 0x000164000c1e1920 */
.L_x_81:
[----:B------:R-:W-:Y:S05]  /*3920*/  BSYNC B1 ;  /* 0x0000000000017941 */ /* 0x000fea0003800000 */
.L_x_80:
        /* <DEDUP_REMOVED lines=10> */
.L_x_83:
[----:B------:R-:W-:Y:S05]  /*39d0*/  BSYNC B1 ;  /* 0x0000000000017941 */ /* 0x000fea0003800000 */
.L_x_82:
        /* <DEDUP_REMOVED lines=9> */
.L_x_85:
[----:B------:R-:W-:Y:S05]  /*3a70*/  BSYNC B1 ;  /* 0x0000000000017941 */ /* 0x000fea0003800000 */
.L_x_84:
        /* <DEDUP_REMOVED lines=9> */
.L_x_87:
[----:B------:R-:W-:Y:S05]  /*3b10*/  BSYNC B1 ;  /* 0x0000000000017941 */ /* 0x000fea0003800000 */
.L_x_86:
[----:B-----5:R-:W-:Y:S01]  /*3b20*/  LOP3.LUT R63, R62, 0xffffe000, RZ, 0xc0, !PT ;  /* 0xffffe0003e3f7812 */ /* 0x020fe200078ec0ff */
[----:B------:R-:W-:Y:S01]  /*3b30*/  BSSY B1, `(.L_x_88) ;  /* 0x000000a000017945 */ /* 0x000fe20003800000 */
[----:B------:R-:W-:Y:S01]  /*3b40*/  ISETP.GT.AND P1, PT, R4, 0x38, PT ;  /* 0x000000380400780c */ /* 0x000fe20003f24270 */
[----:B------:R-:W-:Y:S02]  /*3b50*/  IMAD.MOV.U32 R68, RZ, RZ, R62 ;  /* 0x000000ffff447224 */ /* 0x000fe400078e003e */
[----:B------:R-:W-:-:S04]  /*3b60*/  FMUL R64, R63, R90 ;  /* 0x0000005a3f407220 */ /* 0x000fc80000400000 */
[----:B------:R-:W-:-:S05]  /*3b70*/  FFMA R83, R83, R88, R64 ;  /* 0x0000005853537223 */ /* 0x000fca0000000040 */
[----:B------:R-:W-:-:S05]  /*3b80*/  F2FP.TF32.F32.PACK_B R83, R83 ;  /* 0x00000053ff53723e */ /* 0x000fca00024050ff */
[----:B------:R0:W-:Y:S01]  /*3b90*/  @P0 STG.E desc[UR36][R20.64+0xc4], R83 ;  /* 0x0000c45314000986 */ /* 0x0001e2000c101924 */
[----:B------:R-:W-:-:S13]  /*3ba0*/  ISETP.GT.AND P0, PT, R3, RZ, P1 ;  /* 0x000000ff0300720c */ /* 0x000fda0000f04270 */
[----:B0-----:R-:W-:Y:S05]  /*3bb0*/  @!P0 BRA `(.L_x_89) ;  /* 0x0000000000048947 */ /* 0x001fea0003800000 */
[----:B------:R0:W5:Y:S02]  /*3bc0*/  LDG.E.LTC128B R68, desc[UR36][R6.64+0xe0] ;  /* 0x0000e02406447981 */ /* 0x000164000c1e1920 */
.L_x_89:
[----:B------:R-:W-:Y:S05]  /*3bd0*/  BSYNC B1 ;  /* 0x0000000000017941 */ /* 0x000fea0003800000 */
.L_x_88:
[----:B-----5:R-:W-:Y:S01]  /*3be0*/  LOP3.LUT R63, R68, 0xffffe000, RZ, 0xc0, !PT ;  /* 0xffffe000443f7812 */ /* 0x020fe200078ec0ff */
[----:B------:R-:W-:Y:S04]  /*3bf0*/  BSSY B1, `(.L_x_90) ;  /* 0x000000f000017945 */ /* 0x000fe80003800000 */
[----:B------:R-:W-:-:S04]  /*3c00*/  FMUL R63, R63, R90 ;  /* 0x0000005a3f3f7220 */ /* 0x000fc80000400000 */
[----:B------:R-:W-:-:S05]  /*3c10*/  FFMA R73, R84, R88, R63 ;  /* 0x0000005854497223 */ /* 0x000fca000000003f */
[----:B------:R-:W-:-:S05]  /*3c20*/  F2FP.TF32.F32.PACK_B R73, R73 ;  /* 0x00000049ff49723e */ /* 0x000fca00024050ff */
[----:B------:R0:W-:Y:S01]  /*3c30*/  @P0 STG.E desc[UR36][R12.64+0xe0], R73 ;  /* 0x0000e0490c000986 */ /* 0x0001e2000c101924 */
[----:B------:R-:W-:-:S05]  /*3c40*/  IADD3 R64, P0, R5, R20, RZ ;  /* 0x0000001405407210 */ /* 0x000fca0007f1e0ff */
[----:B------:R-:W-:Y:S01]  /*3c50*/  IMAD.X R65, R91, 0x1, R21, P0 ;  /* 0x000000015b417824 */ /* 0x000fe200000e0615 */
[----:B------:R-:W-:-:S05]  /*3c60*/  IADD3 R66, P0, R5, R20, RZ ;  /* 0x0000001405427210 */ /* 0x000fca0007f1e0ff */
[----:B------:R-:W-:Y:S01]  /*3c70*/  IMAD.X R67, R91, 0x1, R21, P0 ;  /* 0x000000015b437824 */ /* 0x000fe200000e0615 */
[----:B------:R-:W-:-:S05]  /*3c80*/  IADD3 R62, P0, R5, R12, RZ ;  /* 0x0000000c053e7210 */ /* 0x000fca0007f1e0ff */
[----:B------:R-:W-:Y:S01]  /*3c90*/  IMAD.X R63, R91, 0x1, R13, P0 ;  /* 0x000000015b3f7824 */ /* 0x000fe200000e060d */
[----:B------:R-:W-:-:S04]  /*3ca0*/  ISETP.GT.AND P0, PT, R4, 0x39, PT ;  /* 0x000000390400780c */ /* 0x000fc80003f04270 */
[----:B------:R-:W-:-:S13]  /*3cb0*/  ISETP.GT.AND P4, PT, R3, RZ, P0 ;  /* 0x000000ff0300720c */ /* 0x000fda0000784270 */
[----:B0-----:R-:W-:Y:S05]  /*3cc0*/  @!P4 BRA `(.L_x_91) ;  /* 0x000000000004c947 */ /* 0x001fea0003800000 */
[----:B------:R0:W5:Y:S02]  /*3cd0*/  LDG.E.LTC128B R68, desc[UR36][R6.64+0xe4] ;  /* 0x0000e42406447981 */ /* 0x000164000c1e1920 */
.L_x_91:
[----:B------:R-:W-:Y:S05]  /*3ce0*/  BSYNC B1 ;  /* 0x0000000000017941 */ /* 0x000fea0003800000 */
.L_x_90:
        /* <DEDUP_REMOVED lines=9> */
.L_x_93:
[----:B------:R-:W-:Y:S05]  /*3d80*/  BSYNC B1 ;  /* 0x0000000000017941 */ /* 0x000fea0003800000 */
.L_x_92:
        /* <DEDUP_REMOVED lines=9> */
.L_x_95:
[----:B------:R-:W-:Y:S05]  /*3e20*/  BSYNC B1 ;  /* 0x0000000000017941 */ /* 0x000fea0003800000 */
.L_x_94:
[----:B-----5:R-:W-:-:S05]  /*3e30*/  LOP3.LUT R5, R68, 0xffffe000, RZ, 0xc0, !PT ;  /* 0xffffe00044057812 */ /* 0x020fca00078ec0ff */
[----:B------:R-:W-:-:S04]  /*3e40*/  FMUL R4, R5, R90 ;  /* 0x0000005a05047220 */ /* 0x000fc80000400000 */
[----:B------:R-:W-:-:S05]  /*3e50*/  FFMA R87, R87, R88, R4 ;  /* 0x0000005857577223 */ /* 0x000fca0000000004 */
[----:B------:R-:W-:-:S05]  /*3e60*/  F2FP.TF32.F32.PACK_B R87, R87 ;  /* 0x00000057ff57723e */ /* 0x000fca00024050ff */
[----:B------:R0:W-:Y:S01]  /*3e70*/  @P4 STG.E desc[UR36][R20.64+0xe4], R87 ;  /* 0x0000e45714004986 */ /* 0x0001e2000c101924 */
[----:B------:R-:W-:-:S13]  /*3e80*/  ISETP.GT.AND P4, PT, R3, 0x80, P6 ;  /* 0x000000800300780c */ /* 0x000fda0003784270 */
[----:B------:R-:W2:Y:S01]  /*3e90*/  @P4 LDG.E.LTC128B R68, desc[UR36][R58.64] ;  /* 0x000000243a444981 */ /* 0x000ea2000c1e1920 */
[----:B------:R-:W-:Y:S01]  /*3ea0*/  BSSY B1, `(.L_x_96) ;  /* 0x000000a000017945 */ /* 0x000fe20003800000 */
[----:B--2---:R-:W-:-:S05]  /*3eb0*/  LOP3.LUT R5, R68, 0xffffe000, RZ, 0xc0, !PT ;  /* 0xffffe00044057812 */ /* 0x004fca00078ec0ff */
[----:B------:R-:W-:-:S04]  /*3ec0*/  FMUL R5, R5, R90 ;  /* 0x0000005a05057220 */ /* 0x000fc80000400000 */
[----:B------:R-:W-:-:S05]  /*3ed0*/  FFMA R5, R24, R88, R5 ;  /* 0x0000005818057223 */ /* 0x000fca0000000005 */
[----:B------:R-:W-:-:S05]  /*3ee0*/  F2FP.TF32.F32.PACK_B R5, R5 ;  /* 0x00000005ff05723e */ /* 0x000fca00024050ff */
[----:B------:R0:W-:Y:S01]  /*3ef0*/  @P4 STG.E desc[UR36][R62.64], R5 ;  /* 0x000000053e004986 */ /* 0x0001e2000c101924 */
[----:B------:R-:W-:-:S04]  /*3f00*/  ISETP.NE.AND P4, PT, R107, RZ, PT ;  /* 0x000000ff6b00720c */ /* 0x000fc80003f85270 */
[----:B------:R-:W-:-:S13]  /*3f10*/  ISETP.GT.AND P4, PT, R3, 0x80, P4 ;  /* 0x000000800300780c */ /* 0x000fda0002784270 */
[----:B0-----:R-:W-:Y:S05]  /*3f20*/  @!P4 BRA `(.L_x_97) ;  /* 0x000000000004c947 */ /* 0x001fea0003800000 */
[----:B------:R0:W5:Y:S02]  /*3f30*/  LDG.E.LTC128B R68, desc[UR36][R56.64+0x4] ;  /* 0x0000042438447981 */ /* 0x000164000c1e1920 */
.L_x_97:
[----:B------:R-:W-:Y:S05]  /*3f40*/  BSYNC B1 ;  /* 0x0000000000017941 */ /* 0x000fea0003800000 */
.L_x_96:
[----:B-----5:R-:W-:Y:S01]  /*3f50*/  LOP3.LUT R5, R68, 0xffffe000, RZ, 0xc0, !PT ;  /* 0xffffe00044057812 */ /* 0x020fe200078ec0ff */
[----:B------:R-:W-:Y:S01]  /*3f60*/  BSSY B1, `(.L_x_98) ;  /* 0x000000a000017945 */ /* 0x000fe20003800000 */
[----:B------:R-:W-:-:S03]  /*3f70*/  ISETP.GT.AND P6, PT, R3, 0x88, P6 ;  /* 0x000000880300780c */ /* 0x000fc600037c4270 */
[----:B------:R-:W-:Y:S01]  /*3f80*/  FMUL R4, R5, R90 ;  /* 0x0000005a05047220 */ /* 0x000fe20000400000 */
[----:B------:R-:W-:-:S03]  /*3f90*/  @P4 IMAD.MOV.U32 R5, RZ, RZ, R63 ;  /* 0x000000ffff054224 */ /* 0x000fc600078e003f */
[----:B------:R-:W-:Y:S01]  /*3fa0*/  FFMA R25, R25, R88, R4 ;  /* 0x0000005819197223 */ /* 0x000fe20000000004 */
[----:B------:R-:W-:-:S04]  /*3fb0*/  @P4 IMAD.MOV.U32 R4, RZ, RZ, R62 ;  /* 0x000000ffff044224 */ /* 0x000fc800078e003e */
[----:B------:R-:W-:-:S05]  /*3fc0*/  F2FP.TF32.F32.PACK_B R25, R25 ;  /* 0x00000019ff19723e */ /* 0x000fca00024050ff */
[----:B------:R2:W-:Y:S01]  /*3fd0*/  @P4 STG.E desc[UR36][R4.64+0x4], R25 ;  /* 0x0000041904004986 */ /* 0x0005e2000c101924 */
[----:B------:R-:W-:Y:S05]  /*3fe0*/  @!P6 BRA `(.L_x_99) ;  /* 0x000000000004e947 */ /* 0x000fea0003800000 */
[----:B------:R0:W5:Y:S02]  /*3ff0*/  LDG.E.LTC128B R68, desc[UR36][R60.64] ;  /* 0x000000243c447981 */ /* 0x000164000c1e1920 */
.L_x_99:
[----:B------:R-:W-:Y:S05]  /*4000*/  BSYNC B1 ;  /* 0x0000000000017941 */ /* 0x000fea0003800000 */
.L_x_98:
[----:B--2--5:R-:W-:Y:S01]  /*4010*/  LOP3.LUT R5, R68, 0xffffe000, RZ, 0xc0, !PT ;  /* 0xffffe00044057812 */ /* 0x024fe200078ec0ff */
[----:B------:R-:W-:Y:S01]  /*4020*/  BSSY B1, `(.L_x_100) ;  /* 0x0000009000017945 */ /* 0x000fe20003800000 */
[----:B------:R-:W-:-:S03]  /*4030*/  ISETP.NE.AND P4, PT, R107, RZ, PT ;  /* 0x000000ff6b00720c */ /* 0x000fc60003f85270 */
[----:B------:R-:W-:Y:S01]  /*4040*/  FMUL R5, R5, R90 ;  /* 0x0000005a05057220 */ /* 0x000fe20000400000 */
[----:B------:R-:W-:-:S03]  /*4050*/  ISETP.GT.AND P4, PT, R3, 0x88, P4 ;  /* 0x000000880300780c */ /* 0x000fc60002784270 */
[----:B------:R-:W-:-:S05]  /*4060*/  FFMA R5, R26, R88, R5 ;  /* 0x000000581a057223 */ /* 0x000fca0000000005 */
[----:B------:R-:W-:-:S05]  /*4070*/  F2FP.TF32.F32.PACK_B R5, R5 ;  /* 0x00000005ff05723e */ /* 0x000fca00024050ff */
[----:B------:R2:W-:Y:S01]  /*4080*/  @P6 STG.E desc[UR36][R64.64], R5 ;  /* 0x0000000540006986 */ /* 0x0005e2000c101924 */
[----:B------:R-:W-:Y:S05]  /*4090*/  @!P4 BRA `(.L_x_101) ;  /* 0x000000000004c947 */ /* 0x000fea0003800000 */
[----:B------:R0:W5:Y:S02]  /*40a0*/  LDG.E.LTC128B R68, desc[UR36][R8.64+0x4] ;  /* 0x0000042408447981 */ /* 0x000164000c1e1920 */
.L_x_101:
[----:B------:R-:W-:Y:S05]  /*40b0*/  BSYNC B1 ;  /* 0x0000000000017941 */ /* 0x000fea0003800000 */
.L_x_100:
[----:B--2--5:R-:W-:Y:S01]  /*40c0*/  LOP3.LUT R5, R68, 0xffffe000, RZ, 0xc0, !PT ;  /* 0xffffe00044057812 */ /* 0x024fe200078ec0ff */
[----:B------:R-:W-:Y:S01]  /*40d0*/  BSSY B1, `(.L_x_102) ;  /* 0x0000009000017945 */ /* 0x000fe20003800000 */
[----:B------:R-:W-:-:S03]  /*40e0*/  ISETP.NE.AND P6, PT, R108, RZ, PT ;  /* 0x000000ff6c00720c */ /* 0x000fc60003fc5270 */
[----:B------:R-:W-:-:S04]  /*40f0*/  FMUL R4, R5, R90 ;  /* 0x0000005a05047220 */ /* 0x000fc80000400000 */
[----:B------:R-:W-:-:S05]  /*4100*/  FFMA R27, R27, R88, R4 ;  /* 0x000000581b1b7223 */ /* 0x000fca0000000004 */
[----:B------:R-:W-:-:S05]  /*4110*/  F2FP.TF32.F32.PACK_B R27, R27 ;  /* 0x0000001bff1b723e */ /* 0x000fca00024050ff */
[----:B------:R2:W-:Y:S01]  /*4120*/  @P4 STG.E desc[UR36][R66.64+0x4], R27 ;  /* 0x0000041b42004986 */ /* 0x0005e2000c101924 */
[----:B------:R-:W-:-:S13]  /*4130*/  ISETP.GT.AND P4, PT, R3, 0x80, P6 ;  /* 0x000000800300780c */ /* 0x000fda0003784270 */
[----:B--2---:R-:W-:Y:S05]  /*4140*/  @!P4 BRA `(.L_x_103) ;  /* 0x000000000004c947 */ /* 0x004fea0003800000 */
[----:B------:R2:W5:Y:S02]  /*4150*/  LDG.E.LTC128B R68, desc[UR36][R56.64+0x20] ;  /* 0x0000202438447981 */ /* 0x000564000c1e1920 */
.L_x_103:
[----:B------:R-:W-:Y:S05]  /*4160*/  BSYNC B1 ;  /* 0x0000000000017941 */ /* 0x000fea0003800000 */
.L_x_102:
[----:B-----5:R-:W-:Y:S01]  /*4170*/  LOP3.LUT R5, R68, 0xffffe000, RZ, 0xc0, !PT ;  /* 0xffffe00044057812 */ /* 0x020fe200078ec0ff */
[----:B------:R-:W-:Y:S01]  /*4180*/  @P4 IMAD.MOV.U32 R4, RZ, RZ, R62 ;  /* 0x000000ffff044224 */ /* 0x000fe200078e003e */
[----:B------:R-:W-:Y:S01]  /*4190*/  ISETP.NE.AND P6, PT, R109, RZ, PT ;  /* 0x000000ff6d00720c */ /* 0x000fe20003fc5270 */
[----:B------:R-:W-:Y:S02]  /*41a0*/  BSSY B1, `(.L_x_104) ;  /* 0x0000009000017945 */ /* 0x000fe40003800000 */
[----:B------:R-:W-:-:S04]  /*41b0*/  FMUL R5, R5, R90 ;  /* 0x0000005a05057220 */ /* 0x000fc80000400000 */
[----:B-1--4-:R-:W-:Y:S01]  /*41c0*/  FFMA R7, R28, R88, R5 ;  /* 0x000000581c077223 */ /* 0x012fe20000000005 */
[----:B------:R-:W-:-:S04]  /*41d0*/  @P4 IMAD.MOV.U32 R5, RZ, RZ, R63 ;  /* 0x000000ffff054224 */ /* 0x000fc800078e003f */
[----:B------:R-:W-:-:S05]  /*41e0*/  F2FP.TF32.F32.PACK_B R7, R7 ;  /* 0x00000007ff07723e */ /* 0x000fca00024050ff */
[----:B------:R1:W-:Y:S01]  /*41f0*/  @P4 STG.E desc[UR36][R4.64+0x20], R7 ;  /* 0x0000200704004986 */ /* 0x0003e2000c101924 */
[----:B------:R-:W-:-:S13]  /*4200*/  ISETP.GT.AND P4, PT, R3, 0x80, P6 ;  /* 0x000000800300780c */ /* 0x000fda0003784270 */
[----:B-1----:R-:W-:Y:S05]  /*4210*/  @!P4 BRA `(.L_x_105) ;  /* 0x000000000004c947 */ /* 0x002fea0003800000 */
[----:B------:R1:W5:Y:S02]  /*4220*/  LDG.E.LTC128B R68, desc[UR36][R56.64+0x24] ;  /* 0x0000242438447981 */ /* 0x000364000c1e1920 */
.L_x_105:
[----:B------:R-:W-:Y:S05]  /*4230*/  BSYNC B1 ;  /* 0x0000000000017941 */ /* 0x000fea0003800000 */
.L_x_104:
[----:B-----5:R-:W-:Y:S01]  /*4240*/  LOP3.LUT R5, R68, 0xffffe000, RZ, 0xc0, !PT ;  /* 0xffffe00044057812 */ /* 0x020fe200078ec0ff */
[----:B------:R-:W-:Y:S04]  /*4250*/  BSSY B1, `(.L_x_106) ;  /* 0x000000b000017945 */ /* 0x000fe80003800000 */
[----:B------:R-:W-:Y:S01]  /*4260*/  FMUL R4, R5, R90 ;  /* 0x0000005a05047220 */ /* 0x000fe20000400000 */
[----:B------:R-:W-:-:S03]  /*4270*/  @P4 IMAD.MOV.U32 R5, RZ, RZ, R63 ;  /* 0x000000ffff054224 */ /* 0x000fc600078e003f */
[----:B------:R-:W-:Y:S01]  /*4280*/  FFMA R29, R29, R88, R4 ;  /* 0x000000581d1d7223 */ /* 0x000fe20000000004 */
[----:B------:R-:W-:-:S04]  /*4290*/  @P4 IMAD.MOV.U32 R4, RZ, RZ, R62 ;  /* 0x000000ffff044224 */ /* 0x000fc800078e003e */
[----:B------:R-:W-:-:S05]  /*42a0*/  F2FP.TF32.F32.PACK_B R29, R29 ;  /* 0x0000001dff1d723e */ /* 0x000fca00024050ff */
[----:B------:R4:W-:Y:S01]  /*42b0*/  @P4 STG.E desc[UR36][R4.64+0x24], R29 ;  /* 0x0000241d04004986 */ /* 0x0009e2000c101924 */
[----:B------:R-:W-:-:S04]  /*42c0*/  ISETP.NE.AND P4, PT, R108, RZ, PT ;  /* 0x000000ff6c00720c */ /* 0x000fc80003f85270 */
[----:B------:R-:W-:-:S13]  /*42d0*/  ISETP.GT.AND P4, PT, R3, 0x88, P4 ;  /* 0x000000880300780c */ /* 0x000fda0002784270 */
[----:B----4-:R-:W-:Y:S05]  /*42e0*/  @!P4 BRA `(.L_x_107) ;  /* 0x000000000004c947 */ /* 0x010fea0003800000 */
[----:B------:R4:W5:Y:S02]  /*42f0*/  LDG.E.LTC128B R68, desc[UR36][R8.64+0x20] ;  /* 0x0000202408447981 */ /* 0x000964000c1e1920 */
.L_x_107:
[----:B------:R-:W-:Y:S05]  /*4300*/  BSYNC B1 ;  /* 0x0000000000017941 */ /* 0x000fea0003800000 */
.L_x_106:
        /* <DEDUP_REMOVED lines=9> */
.L_x_109:
[----:B------:R-:W-:Y:S05]  /*43a0*/  BSYNC B1 ;  /* 0x0000000000017941 */ /* 0x000fea0003800000 */
.L_x_108:
[----:B-----5:R-:W-:Y:S01]  /*43b0*/  LOP3.LUT R5, R68, 0xffffe000, RZ, 0xc0, !PT ;  /* 0xffffe00044057812 */ /* 0x020fe200078ec0ff */
[----:B------:R-:W-:Y:S01]  /*43c0*/  BSSY B1, `(.L_x_110) ;  /* 0x000000b000017945 */ /* 0x000fe20003800000 */
[----:B------:R-:W-:-:S03]  /*43d0*/  ISETP.NE.AND P6, PT, R102, RZ, PT ;  /* 0x000000ff6600720c */ /* 0x000fc60003fc5270 */
[----:B------:R-:W-:Y:S01]  /*43e0*/  FMUL R4, R5, R90 ;  /* 0x0000005a05047220 */ /* 0x000fe20000400000 */
[----:B------:R-:W-:-:S03]  /*43f0*/  @P4 IMAD.MOV.U32 R5, RZ, RZ, R11 ;  /* 0x000000ffff054224 */ /* 0x000fc600078e000b */
[----:B------:R-:W-:Y:S01]  /*4400*/  FFMA R31, R31, R88, R4 ;  /* 0x000000581f1f7223 */ /* 0x000fe20000000004 */
[----:B------:R-:W-:-:S04]  /*4410*/  @P4 IMAD.MOV.U32 R4, RZ, RZ, R10 ;  /* 0x000000ffff044224 */ /* 0x000fc800078e000a */
[----:B------:R-:W-:-:S05]  /*4420*/  F2FP.TF32.F32.PACK_B R31, R31 ;  /* 0x0000001fff1f723e */ /* 0x000fca00024050ff */
[----:B------:R0:W-:Y:S01]  /*4430*/  @P4 STG.E desc[UR36][R4.64+0x24], R31 ;  /* 0x0000241f04004986 */ /* 0x0001e2000c101924 */
[----:B------:R-:W-:-:S13]  /*4440*/  ISETP.GT.AND P4, PT, R3, 0x80, P6 ;  /* 0x000000800300780c */ /* 0x000fda0003784270 */
[----:B0-----:R-:W-:Y:S05]  /*4450*/  @!P4 BRA `(.L_x_111) ;  /* 0x000000000004c947 */ /* 0x001fea0003800000 */
[----:B------:R0:W5:Y:S02]  /*4460*/  LDG.E.LTC128B R68, desc[UR36][R56.64+0x40] ;  /* 0x0000402438447981 */ /* 0x000164000c1e1920 */
.L_x_111:
[----:B------:R-:W-:Y:S05]  /*4470*/  BSYNC B1 ;  /* 0x0000000000017941 */ /* 0x000fea0003800000 */
.L_x_110:
[----:B-----5:R-:W-:Y:S01]  /*4480*/  LOP3.LUT R5, R68, 0xffffe000, RZ, 0xc0, !PT ;  /* 0xffffe00044057812 */ /* 0x020fe200078ec0ff */
[----:B------:R-:W-:Y:S01]  /*4490*/  @P4 IMAD.MOV.U32 R4, RZ, RZ, R62 ;  /* 0x000000ffff044224 */ /* 0x000fe200078e003e */
[----:B------:R-:W-:Y:S01]  /*44a0*/  ISETP.NE.AND P6, PT, R92, RZ, PT ;  /* 0x000000ff5c00720c */ /* 0x000fe20003fc5270 */
[----:B------:R-:W-:Y:S02]  /*44b0*/  BSSY B1, `(.L_x_112) ;  /* 0x0000009000017945 */ /* 0x000fe40003800000 */
[----:B------:R-:W-:-:S04]  /*44c0*/  FMUL R5, R5, R90 ;  /* 0x0000005a05057220 */ /* 0x000fc80000400000 */
[----:B------:R-:W-:Y:S01]  /*44d0*/  FFMA R7, R32, R88, R5 ;  /* 0x0000005820077223 */ /* 0x000fe20000000005 */
[----:B------:R-:W-:-:S04]  /*44e0*/  @P4 IMAD.MOV.U32 R5, RZ, RZ, R63 ;  /* 0x000000ffff054224 */ /* 0x000fc800078e003f */
[----:B------:R-:W-:-:S05]  /*44f0*/  F2FP.TF32.F32.PACK_B R7, R7 ;  /* 0x00000007ff07723e */ /* 0x000fca00024050ff */
[----:B------:R0:W-:Y:S01]  /*4500*/  @P4 STG.E desc[UR36][R4.64+0x40], R7 ;  /* 0x0000400704004986 */ /* 0x0001e2000c101924 */
[----:B------:R-:W-:-:S13]  /*4510*/  ISETP.GT.AND P4, PT, R3, 0x80, P6 ;  /* 0x000000800300780c */ /* 0x000fda0003784270 */
[----:B0-----:R-:W-:Y:S05]  /*4520*/  @!P4 BRA `(.L_x_113) ;  /* 0x000000000004c947 */ /* 0x001fea0003800000 */
[----:B------:R0:W5:Y:S02]  /*4530*/  LDG.E.LTC128B R68, desc[UR36][R56.64+0x44] ;  /* 0x0000442438447981 */ /* 0x000164000c1e1920 */
.L_x_113:
[----:B------:R-:W-:Y:S05]  /*4540*/  BSYNC B1 ;  /* 0x0000000000017941 */ /* 0x000fea0003800000 */
.L_x_112:
        /* <DEDUP_REMOVED lines=10> */
[----:B0-----:R-:W-:Y:S05]  /*45f0*/  @!P4 BRA `(.L_x_115) ;  /* 0x000000000004c947 */ /* 0x001fea0003800000 */
[----:B------:R0:W5:Y:S02]  /*4600*/  LDG.E.LTC128B R68, desc[UR36][R8.64+0x40] ;  /* 0x0000402408447981 */ /* 0x000164000c1e1920 */
.L_x_115:
[----:B------:R-:W-:Y:S05]  /*4610*/  BSYNC B1 ;  /* 0x0000000000017941 */ /* 0x000fea0003800000 */
.L_x_114:
[----:B-----5:R-:W-:Y:S01]  /*4620*/  LOP3.LUT R5, R68, 0xffffe000, RZ, 0xc0, !PT ;  /* 0xffffe00044057812 */ /* 0x020fe200078ec0ff */
[----:B------:R-:W-:Y:S01]  /*4630*/  @P4 IMAD.MOV.U32 R4, RZ, RZ, R10 ;  /* 0x000000ffff044224 */ /* 0x000fe200078e000a */
[----:B------:R-:W-:Y:S03]  /*4640*/  BSSY B1, `(.L_x_116) ;  /* 0x0000009000017945 */ /* 0x000fe60003800000 */
        /* <DEDUP_REMOVED lines=8> */
.L_x_117:
[----:B------:R-:W-:Y:S05]  /*46d0*/  BSYNC B1 ;  /* 0x0000000000017941 */ /* 0x000fea0003800000 */
.L_x_116:
        /* <DEDUP_REMOVED lines=12> */
.L_x_119:
[----:B------:R-:W-:Y:S05]  /*47a0*/  BSYNC B1 ;  /* 0x0000000000017941 */ /* 0x000fea0003800000 */
.L_x_118:
        /* <DEDUP_REMOVED lines=12> */
.L_x_121:
[----:B------:R-:W-:Y:S05]  /*4870*/  BSYNC B1 ;  /* 0x0000000000017941 */ /* 0x000fea0003800000 */
.L_x_120:
        /* <DEDUP_REMOVED lines=12> */
.L_x_123:
[----:B------:R-:W-:Y:S05]  /*4940*/  BSYNC B1 ;  /* 0x0000000000017941 */ /* 0x000fea0003800000 */
.L_x_122:
        /* <DEDUP_REMOVED lines=11> */
.L_x_125:
[----:B------:R-:W-:Y:S05]  /*4a00*/  BSYNC B1 ;  /* 0x0000000000017941 */ /* 0x000fea0003800000 */
.L_x_124:
        /* <DEDUP_REMOVED lines=12> */
.L_x_127:
[----:B------:R-:W-:Y:S05]  /*4ad0*/  BSYNC B1 ;  /* 0x0000000000017941 */ /* 0x000fea0003800000 */
.L_x_126:
        /* <DEDUP_REMOVED lines=12> */
.L_x_129:
[----:B------:R-:W-:Y:S05]  /*4ba0*/  BSYNC B1 ;  /* 0x0000000000017941 */ /* 0x000fea0003800000 */
.L_x_128:
        /* <DEDUP_REMOVED lines=12> */
.L_x_131:
[----:B------:R-:W-:Y:S05]  /*4c70*/  BSYNC B1 ;  /* 0x0000000000017941 */ /* 0x000fea0003800000 */
.L_x_130:
        /* <DEDUP_REMOVED lines=11> */
.L_x_133:
[----:B------:R-:W-:Y:S05]  /*4d30*/  BSYNC B1 ;  /* 0x0000000000017941 */ /* 0x000fea0003800000 */
.L_x_132:
        /* <DEDUP_REMOVED lines=12> */
.L_x_135:
[----:B------:R-:W-:Y:S05]  /*4e00*/  BSYNC B1 ;  /* 0x0000000000017941 */ /* 0x000fea0003800000 */
.L_x_134:
        /* <DEDUP_REMOVED lines=11> */
.L_x_137:
[----:B------:R-:W-:Y:S05]  /*4ec0*/  BSYNC B1 ;  /* 0x0000000000017941 */ /* 0x000fea0003800000 */
.L_x_136:
        /* <DEDUP_REMOVED lines=11> */
.L_x_139:
[----:B------:R-:W-:Y:S05]  /*4f80*/  BSYNC B1 ;  /* 0x0000000000017941 */ /* 0x000fea0003800000 */
.L_x_138:
[----:B-----5:R-:W-:Y:S01]  /*4f90*/  LOP3.LUT R5, R68, 0xffffe000, RZ, 0xc0, !PT ;  /* 0xffffe00044057812 */ /* 0x020fe200078ec0ff */
[----:B------:R-:W-:Y:S01]  /*4fa0*/  @P4 IMAD.MOV.U32 R4, RZ, RZ, R10 ;  /* 0x000000ffff044224 */ /* 0x000fe200078e000a */
[----:B------:R-:W-:Y:S01]  /*4fb0*/  ISETP.GT.AND P5, PT, R3, 0x88, P5 ;  /* 0x000000880300780c */ /* 0x000fe20002fa4270 */
[----:B------:R-:W-:Y:S02]  /*4fc0*/  BSSY B1, `(.L_x_140) ;  /* 0x0000008000017945 */ /* 0x000fe40003800000 */
[----:B------:R-:W-:-:S04]  /*4fd0*/  FMUL R5, R5, R90 ;  /* 0x0000005a05057220 */ /* 0x000fc80000400000 */
[----:B------:R-:W-:Y:S01]  /*4fe0*/  FFMA R7, R46, R88, R5 ;  /* 0x000000582e077223 */ /* 0x000fe20000000005 */
[----:B------:R-:W-:-:S04]  /*4ff0*/  @P4 IMAD.MOV.U32 R5, RZ, RZ, R11 ;  /* 0x000000ffff054224 */ /* 0x000fc800078e000b */
[----:B------:R-:W-:-:S05]  /*5000*/  F2FP.TF32.F32.PACK_B R7, R7 ;  /* 0x00000007ff07723e */ /* 0x000fca00024050ff */
[----:B------:R0:W-:Y:S01]  /*5010*/  @P4 STG.E desc[UR36][R4.64+0xa0], R7 ;  /* 0x0000a00704004986 */ /* 0x0001e2000c101924 */
[----:B------:R-:W-:Y:S05]  /*5020*/  @!P5 BRA `(.L_x_141) ;  /* 0x000000000004d947 */ /* 0x000fea0003800000 */
[----:B------:R0:W5:Y:S02]  /*5030*/  LDG.E.LTC128B R68, desc[UR36][R8.64+0xa4] ;  /* 0x0000a42408447981 */ /* 0x000164000c1e1920 */
.L_x_141:
[----:B------:R-:W-:Y:S05]  /*5040*/  BSYNC B1 ;  /* 0x0000000000017941 */ /* 0x000fea0003800000 */
.L_x_140:
[----:B0----5:R-:W-:Y:S01]  /*5050*/  LOP3.LUT R5, R68, 0xffffe000, RZ, 0xc0, !PT ;  /* 0xffffe00044057812 */ /* 0x021fe200078ec0ff */
        /* <DEDUP_REMOVED lines=10> */
.L_x_143:
[----:B------:R-:W-:Y:S05]  /*5100*/  BSYNC B1 ;  /* 0x0000000000017941 */ /* 0x000fea0003800000 */
.L_x_142:
[----:B0----5:R-:W-:Y:S01]  /*5110*/  LOP3.LUT R5, R68, 0xffffe000, RZ, 0xc0, !PT ;  /* 0xffffe00044057812 */ /* 0x021fe200078ec0ff */
        /* <DEDUP_REMOVED lines=10> */
.L_x_145:
[----:B------:R-:W-:Y:S05]  /*51c0*/  BSYNC B1 ;  /* 0x0000000000017941 */ /* 0x000fea0003800000 */
.L_x_144:
        /* <DEDUP_REMOVED lines=11> */
.L_x_147:
[----:B------:R-:W-:Y:S05]  /*5280*/  BSYNC B1 ;  /* 0x0000000000017941 */ /* 0x000fea0003800000 */
.L_x_146:
        /* <DEDUP_REMOVED lines=11> */
.L_x_149:
[----:B------:R-:W-:Y:S05]  /*5340*/  BSYNC B1 ;  /* 0x0000000000017941 */ /* 0x000fea0003800000 */
.L_x_148:
        /* <DEDUP_REMOVED lines=11> */
.L_x_151:
[----:B------:R-:W-:Y:S05]  /*5400*/  BSYNC B1 ;  /* 0x0000000000017941 */ /* 0x000fea0003800000 */
.L_x_150:
        /* <DEDUP_REMOVED lines=11> */
.L_x_153:
[----:B------:R-:W-:Y:S05]  /*54c0*/  BSYNC B1 ;  /* 0x0000000000017941 */ /* 0x000fea0003800000 */
.L_x_152:
        /* <DEDUP_REMOVED lines=9> */
.L_x_155:
[----:B------:R-:W-:Y:S05]  /*5560*/  BSYNC B1 ;  /* 0x0000000000017941 */ /* 0x000fea0003800000 */
.L_x_154:
        /* <DEDUP_REMOVED lines=11> */
.L_x_157:
[----:B------:R-:W-:Y:S05]  /*5620*/  BSYNC B1 ;  /* 0x0000000000017941 */ /* 0x000fea0003800000 */
.L_x_156:
[----:B------:R-:W-:Y:S05]  /*5630*/  @!P0 BRA `(.L_x_158) ;  /* 0x00000014008c8947 */ /* 0x000fea0003800000 */
[----:B-----5:R-:W-:-:S05]  /*5640*/  LOP3.LUT R3, R68, 0xffffe000, RZ, 0xc0, !PT ;  /* 0xffffe00044037812 */ /* 0x020fca00078ec0ff */
[----:B0-----:R-:W-:-:S04]  /*5650*/  FMUL R4, R3, R90 ;  /* 0x0000005a03047220 */ /* 0x001fc80000400000 */
[----:B------:R-:W-:-:S05]  /*5660*/  FFMA R55, R55, R88, R4 ;  /* 0x0000005837377223 */ /* 0x000fca0000000004 */
[----:B------:R-:W-:-:S05]  /*5670*/  F2FP.TF32.F32.PACK_B R55, R55 ;  /* 0x00000037ff37723e */ /* 0x000fca00024050ff */
[----:B------:R0:W-:Y:S01]  /*5680*/  STG.E desc[UR36][R10.64+0xe4], R55 ;  /* 0x0000e4370a007986 */ /* 0x0001e2000c101924 */
[----:B------:R-:W-:Y:S05]  /*5690*/  BRA `(.L_x_158) ;  /* 0x0000001400747947 */ /* 0x000fea0003800000 */
.L_x_35:
[----:B------:R-:W-:Y:S01]  /*56a0*/  ULDC.64 UR4, c[0x0][0x5c0] ;  /* 0x0001700000047ab9 */ /* 0x000fe20000000a00 */
[-C--:B------:R-:W-:Y:S01]  /*56b0*/  FMUL R5, R56, R88.reuse ;  /* 0x0000005838057220 */ /* 0x080fe20000400000 */
[----:B------:R-:W-:Y:S01]  /*56c0*/  LEA R8, P1, R104, UR4, 0x2 ;  /* 0x0000000468087c11 */ /* 0x000fe2000f8210ff */
[-C--:B------:R-:W-:Y:S01]  /*56d0*/  FMUL R57, R57, R88.reuse ;  /* 0x0000005839397220 */ /* 0x080fe20000400000 */
[----:B------:R-:W-:Y:S01]  /*56e0*/  ISETP.GT.AND P4, PT, R4, 0x1, PT ;  /* 0x000000010400780c */ /* 0x000fe20003f84270 */
[----:B------:R-:W-:Y:S01]  /*56f0*/  IMAD.SHL.U32 R15, R10, 0x20, RZ ;  /* 0x000000200a0f7824 */ /* 0x000fe200078e00ff */
[----:B------:R-:W-:Y:S01]  /*5700*/  LEA.HI.X R9, R104, UR5, R107, 0x2, P1 ;  /* 0x0000000568097c11 */ /* 0x000fe200088f146b */
[----:B--2---:R-:W-:Y:S01]  /*5710*/  IMAD.SHL.U32 R91, R10, 0x200, RZ ;  /* 0x000002000a5b7824 */ /* 0x004fe200078e00ff */
[----:B------:R-:W-:Y:S01]  /*5720*/  F2FP.TF32.F32.PACK_B R5, R5 ;  /* 0x00000005ff05723e */ /* 0x000fe200024050ff */
[-C--:B------:R-:W-:Y:S01]  /*5730*/  FMUL R59, R59, R88.reuse ;  /* 0x000000583b3b7220 */ /* 0x080fe20000400000 */
[C---:B------:R-:W-:Y:S01]  /*5740*/  ISETP.GT.AND P1, PT, R3.reuse, RZ, P4 ;  /* 0x000000ff0300720c */ /* 0x040fe20002724270 */
[-C--:B------:R-:W-:Y:S01]  /*5750*/  FMUL R13, R58, R88.reuse ;  /* 0x000000583a0d7220 */ /* 0x080fe20000400000 */
[C-C-:B------:R-:W-:Y:S01]  /*5760*/  SHF.L.U64.HI R7, R10.reuse, 0x5, R11.reuse ;  /* 0x000000050a077819 */ /* 0x140fe2000001020b */
[----:B------:R0:W-:Y:S01]  /*5770*/  @P0 STG.E desc[UR36][R8.64], R5 ;  /* 0x0000000508000986 */ /* 0x0001e2000c101924 */
[----:B------:R-:W-:Y:S01]  /*5780*/  ISETP.GT.AND P0, PT, R3, 0x8, P4 ;  /* 0x000000080300780c */ /* 0x000fe20002704270 */
[-C--:B------:R-:W-:Y:S01]  /*5790*/  FMUL R61, R61, R88.reuse ;  /* 0x000000583d3d7220 */ /* 0x080fe20000400000 */
[----:B------:R-:W-:Y:S01]  /*57a0*/  SHF.L.U64.HI R89, R10, 0x9, R11 ;  /* 0x000000090a597819 */ /* 0x000fe2000001020b */
[----:B------:R-:W-:Y:S01]  /*57b0*/  FMUL R63, R63, R88 ;  /* 0x000000583f3f7220 */ /* 0x000fe20000400000 */
[----:B------:R-:W-:Y:S01]  /*57c0*/  IADD3 R10, P2, R15, R8, RZ ;  /* 0x000000080f0a7210 */ /* 0x000fe20007f5e0ff */
[-C--:B------:R-:W-:Y:S01]  /*57d0*/  FMUL R65, R65, R88.reuse ;  /* 0x0000005841417220 */ /* 0x080fe20000400000 */
[----:B------:R-:W-:Y:S01]  /*57e0*/  F2FP.TF32.F32.PACK_B R57, R57 ;  /* 0x00000039ff39723e */ /* 0x000fe200024050ff */
[----:B------:R-:W-:Y:S01]  /*57f0*/  FMUL R67, R67, R88 ;  /* 0x0000005843437220 */ /* 0x000fe20000400000 */
[----:B------:R-:W-:Y:S01]  /*5800*/  F2FP.TF32.F32.PACK_B R59, R59 ;  /* 0x0000003bff3b723e */ /* 0x000fe200024050ff */
[----:B------:R-:W-:Y:S01]  /*5810*/  IMAD.X R11, R7, 0x1, R9, P2 ;  /* 0x00000001070b7824 */ /* 0x000fe200010e0609 */
[----:B------:R-:W-:Y:S01]  /*5820*/  ISETP.GT.AND P5, PT, R4, 0x8, PT ;  /* 0x000000080400780c */ /* 0x000fe20003fa4270 */
[----:B------:R-:W-:Y:S01]  /*5830*/  @P1 STG.E desc[UR36][R8.64+0x4], R57 ;  /* 0x0000043908001986 */ /* 0x000fe2000c101924 */
[----:B------:R-:W-:Y:S01]  /*5840*/  IADD3 R6, P1, P2, R91, R8, R15 ;  /* 0x000000085b067210 */ /* 0x000fe20007a3e00f */
[-C--:B0-----:R-:W-:Y:S01]  /*5850*/  FMUL R5, R60, R88.reuse ;  /* 0x000000583c057220 */ /* 0x081fe20000400000 */
[C---:B------:R-:W-:Y:S01]  /*5860*/  ISETP.GT.AND P4, PT, R4.reuse, 0x9, PT ;  /* 0x000000090400780c */ /* 0x040fe20003f84270 */
[----:B------:R-:W-:Y:S01]  /*5870*/  @P0 STG.E desc[UR36][R10.64+0x4], R59 ;  /* 0x0000043b0a000986 */ /* 0x000fe2000c101924 */
[----:B------:R-:W-:Y:S01]  /*5880*/  ISETP.GT.AND P3, PT, R3, 0x8, P6 ;  /* 0x000000080300780c */ /* 0x000fe20003764270 */
[-C--:B------:R-:W-:Y:S01]  /*5890*/  FMUL R69, R69, R88.reuse ;  /* 0x0000005845457220 */ /* 0x080fe20000400000 */
[----:B------:R-:W-:Y:S01]  /*58a0*/  IADD3.X R7, R89, R9, R7, P1, P2 ;  /* 0x0000000959077210 */ /* 0x000fe20000fe4407 */
[-C--:B------:R-:W-:Y:S01]  /*58b0*/  FMUL R71, R71, R88.reuse ;  /* 0x0000005847477220 */ /* 0x080fe20000400000 */
[----:B------:R-:W-:Y:S01]  /*58c0*/  ISETP.GT.AND P1, PT, R3, RZ, P5 ;  /* 0x000000ff0300720c */ /* 0x000fe20002f24270 */
[-C--:B------:R-:W-:Y:S01]  /*58d0*/  FMUL R73, R73, R88.reuse ;  /* 0x0000005849497220 */ /* 0x080fe20000400000 */
[----:B------:R-:W-:Y:S01]  /*58e0*/  ISETP.GT.AND P0, PT, R3, RZ, P4 ;  /* 0x000000ff0300720c */ /* 0x000fe20002704270 */
[-C--:B------:R-:W-:Y:S01]  /*58f0*/  FMUL R75, R75, R88.reuse ;  /* 0x000000584b4b7220 */ /* 0x080fe20000400000 */
[----:B------:R-:W-:Y:S01]  /*5900*/  F2FP.TF32.F32.PACK_B R13, R13 ;  /* 0x0000000dff0d723e */ /* 0x000fe200024050ff */
[-C--:B------:R-:W-:Y:S01]  /*5910*/  FMUL R77, R77, R88.reuse ;  /* 0x000000584d4d7220 */ /* 0x080fe20000400000 */
[----:B------:R-:W-:Y:S01]  /*5920*/  F2FP.TF32.F32.PACK_B R5, R5 ;  /* 0x00000005ff05723e */ /* 0x000fe200024050ff */
[-C--:B------:R-:W-:Y:S01]  /*5930*/  FMUL R79, R79, R88.reuse ;  /* 0x000000584f4f7220 */ /* 0x080fe20000400000 */
[----:B------:R-:W-:Y:S01]  /*5940*/  F2FP.TF32.F32.PACK_B R61, R61 ;  /* 0x0000003dff3d723e */ /* 0x000fe200024050ff */
[----:B------:R0:W-:Y:S01]  /*5950*/  @P3 STG.E desc[UR36][R10.64], R13 ;  /* 0x0000000d0a003986 */ /* 0x0001e2000c101924 */
[----:B------:R-:W-:Y:S01]  /*5960*/  F2FP.TF32.F32.PACK_B R63, R63 ;  /* 0x0000003fff3f723e */ /* 0x000fe200024050ff */
[-C--:B------:R-:W-:Y:S01]  /*5970*/  FMUL R81, R81, R88.reuse ;  /* 0x0000005851517220 */ /* 0x080fe20000400000 */
[C---:B------:R-:W-:Y:S01]  /*5980*/  ISETP.GT.AND P3, PT, R4.reuse, 0x10, PT ;  /* 0x000000100400780c */ /* 0x040fe20003f64270 */
[----:B------:R1:W-:Y:S01]  /*5990*/  @P1 STG.E desc[UR36][R8.64+0x20], R5 ;  /* 0x0000200508001986 */ /* 0x0003e2000c101924 */
[----:B------:R-:W-:Y:S01]  /*59a0*/  ISETP.GT.AND P1, PT, R3, 0x8, P5 ;  /* 0x000000080300780c */ /* 0x000fe20002f24270 */
[-C--:B------:R-:W-:Y:S01]  /*59b0*/  FMUL R83, R83, R88.reuse ;  /* 0x0000005853537220 */ /* 0x080fe20000400000 */
[----:B------:R-:W-:Y:S01]  /*59c0*/  ISETP.GT.AND P2, PT, R4, 0x11, PT ;  /* 0x000000110400780c */ /* 0x000fe20003f44270 */
[----:B------:R-:W-:Y:S01]  /*59d0*/  @P0 STG.E desc[UR36][R8.64+0x24], R61 ;  /* 0x0000243d08000986 */ /* 0x000fe2000c101924 */
[----:B------:R-:W-:Y:S01]  /*59e0*/  ISETP.GT.AND P0, PT, R3, 0x8, P4 ;  /* 0x000000080300780c */ /* 0x000fe20002704270 */
[-C--:B------:R-:W-:Y:S01]  /*59f0*/  FMUL R85, R85, R88.reuse ;  /* 0x0000005855557220 */ /* 0x080fe20000400000 */
[----:B------:R-:W-:Y:S01]  /*5a00*/  F2FP.TF32.F32.PACK_B R65, R65 ;  /* 0x00000041ff41723e */ /* 0x000fe200024050ff */
[-C--:B0-----:R-:W-:Y:S01]  /*5a10*/  FMUL R13, R62, R88.reuse ;  /* 0x000000583e0d7220 */ /* 0x081fe20000400000 */
[----:B------:R-:W-:Y:S01]  /*5a20*/  F2FP.TF32.F32.PACK_B R67, R67 ;  /* 0x00000043ff43723e */ /* 0x000fe200024050ff */
[-C--:B------:R-:W-:Y:S01]  /*5a30*/  FMUL R87, R87, R88.reuse ;  /* 0x0000005857577220 */ /* 0x080fe20000400000 */
[----:B------:R-:W-:Y:S01]  /*5a40*/  F2FP.TF32.F32.PACK_B R69, R69 ;  /* 0x00000045ff45723e */ /* 0x000fe200024050ff */
[-C--:B-1----:R-:W-:Y:S01]  /*5a50*/  FMUL R5, R64, R88.reuse ;  /* 0x0000005840057220 */ /* 0x082fe20000400000 */
[----:B------:R-:W-:Y:S01]  /*5a60*/  F2FP.TF32.F32.PACK_B R13, R13 ;  /* 0x0000000dff0d723e */ /* 0x000fe200024050ff */
[-C--:B------:R-:W-:Y:S01]  /*5a70*/  FMUL R57, R24, R88.reuse ;  /* 0x0000005818397220 */ /* 0x080fe20000400000 */
[----:B------:R-:W-:Y:S01]  /*5a80*/  F2FP.TF32.F32.PACK_B R71, R71 ;  /* 0x00000047ff47723e */ /* 0x000fe200024050ff */
[-C--:B------:R-:W-:Y:S01]  /*5a90*/  FMUL R25, R25, R88.reuse ;  /* 0x0000005819197220 */ /* 0x080fe20000400000 */
[----:B------:R-:W-:Y:S01]  /*5aa0*/  F2FP.TF32.F32.PACK_B R5, R5 ;  /* 0x00000005ff05723e */ /* 0x000fe200024050ff */
[----:B------:R-:W-:Y:S01]  /*5ab0*/  @P0 STG.E desc[UR36][R10.64+0x24], R63 ;  /* 0x0000243f0a000986 */ /* 0x000fe2000c101924 */
[----:B------:R-:W-:Y:S01]  /*5ac0*/  ISETP.GT.AND P0, PT, R3, RZ, P3 ;  /* 0x000000ff0300720c */ /* 0x000fe20001f04270 */
[-C--:B------:R-:W-:Y:S01]  /*5ad0*/  FMUL R27, R27, R88.reuse ;  /* 0x000000581b1b7220 */ /* 0x080fe20000400000 */
[----:B------:R-:W-:Y:S01]  /*5ae0*/  F2FP.TF32.F32.PACK_B R73, R73 ;  /* 0x00000049ff49723e */ /* 0x000fe200024050ff */
[----:B------:R0:W-:Y:S01]  /*5af0*/  @P1 STG.E desc[UR36][R10.64+0x20], R13 ;  /* 0x0000200d0a001986 */ /* 0x0001e2000c101924 */
[C---:B------:R-:W-:Y:S01]  /*5b00*/  ISETP.GT.AND P1, PT, R4.reuse, 0x19, PT ;  /* 0x000000190400780c */ /* 0x040fe20003f24270 */
[-C--:B------:R-:W-:Y:S01]  /*5b10*/  FMUL R29, R29, R88.reuse ;  /* 0x000000581d1d7220 */ /* 0x080fe20000400000 */
[----:B------:R-:W-:Y:S01]  /*5b20*/  F2FP.TF32.F32.PACK_B R75, R75 ;  /* 0x0000004bff4b723e */ /* 0x000fe200024050ff */
[-C--:B------:R-:W-:Y:S01]  /*5b30*/  FMUL R31, R31, R88.reuse ;  /* 0x000000581f1f7220 */ /* 0x080fe20000400000 */
[C---:B------:R-:W-:Y:S01]  /*5b40*/  ISETP.GT.AND P5, PT, R4.reuse, 0x28, PT ;  /* 0x000000280400780c */ /* 0x040fe20003fa4270 */
[-C--:B------:R-:W-:Y:S01]  /*5b50*/  FMUL R33, R33, R88.reuse ;  /* 0x0000005821217220 */ /* 0x080fe20000400000 */
[----:B------:R-:W-:Y:S01]  /*5b60*/  ISETP.GT.AND P4, PT, R4, 0x29, PT ;  /* 0x000000290400780c */ /* 0x000fe20003f84270 */
[-C--:B------:R-:W-:Y:S01]  /*5b70*/  FMUL R35, R35, R88.reuse ;  /* 0x0000005823237220 */ /* 0x080fe20000400000 */
[----:B------:R-:W-:Y:S01]  /*5b80*/  F2FP.TF32.F32.PACK_B R77, R77 ;  /* 0x0000004dff4d723e */ /* 0x000fe200024050ff */
[----:B------:R1:W-:Y:S01]  /*5b90*/  @P0 STG.E desc[UR36][R8.64+0x40], R5 ;  /* 0x0000400508000986 */ /* 0x0003e2000c101924 */
[----:B------:R-:W-:Y:S01]  /*5ba0*/  ISETP.GT.AND P0, PT, R3, RZ, P2 ;  /* 0x000000ff0300720c */ /* 0x000fe20001704270 */
[-C--:B0-----:R-:W-:Y:S01]  /*5bb0*/  FMUL R13, R66, R88.reuse ;  /* 0x00000058420d7220 */ /* 0x081fe20000400000 */
[----:B------:R-:W-:Y:S01]  /*5bc0*/  F2FP.TF32.F32.PACK_B R79, R79 ;  /* 0x0000004fff4f723e */ /* 0x000fe200024050ff */
[-C--:B------:R-:W-:Y:S01]  /*5bd0*/  FMUL R37, R37, R88.reuse ;  /* 0x0000005825257220 */ /* 0x080fe20000400000 */
[----:B------:R-:W-:Y:S01]  /*5be0*/  F2FP.TF32.F32.PACK_B R81, R81 ;  /* 0x00000051ff51723e */ /* 0x000fe200024050ff */
[-C--:B------:R-:W-:Y:S01]  /*5bf0*/  FMUL R39, R39, R88.reuse ;  /* 0x0000005827277220 */ /* 0x080fe20000400000 */
[----:B------:R-:W-:Y:S01]  /*5c00*/  F2FP.TF32.F32.PACK_B R13, R13 ;  /* 0x0000000dff0d723e */ /* 0x000fe200024050ff */
[-C--:B------:R-:W-:Y:S01]  /*5c10*/  FMUL R41, R41, R88.reuse ;  /* 0x0000005829297220 */ /* 0x080fe20000400000 */
[----:B------:R-:W-:Y:S01]  /*5c20*/  F2FP.TF32.F32.PACK_B R83, R83 ;  /* 0x00000053ff53723e */ /* 0x000fe200024050ff */
[-C--:B------:R-:W-:Y:S01]  /*5c30*/  FMUL R43, R43, R88.reuse ;  /* 0x000000582b2b7220 */ /* 0x080fe20000400000 */
[----:B------:R-:W-:Y:S01]  /*5c40*/  P2R R58, PR, RZ, 0x20 ;  /* 0x00000020ff3a7803 */ /* 0x000fe20000000000 */
[-C--:B-1----:R-:W-:Y:S01]  /*5c50*/  FMUL R5, R68, R88.reuse ;  /* 0x0000005844057220 */ /* 0x082fe20000400000 */
[----:B------:R-:W-:Y:S01]  /*5c60*/  P2R R56, PR, RZ, 0x10 ;  /* 0x00000010ff387803 */ /* 0x000fe20000000000 */
[----:B------:R-:W-:Y:S01]  /*5c70*/  @P0 STG.E desc[UR36][R8.64+0x44], R65 ;  /* 0x0000444108000986 */ /* 0x000fe2000c101924 */
[----:B------:R-:W-:Y:S01]  /*5c80*/  ISETP.GT.AND P0, PT, R3, 0x8, P3 ;  /* 0x000000080300780c */ /* 0x000fe20001f04270 */
[-C--:B------:R-:W-:Y:S01]  /*5c90*/  FMUL R45, R45, R88.reuse ;  /* 0x000000582d2d7220 */ /* 0x080fe20000400000 */
[----:B------:R-:W-:Y:S01]  /*5ca0*/  F2FP.TF32.F32.PACK_B R5, R5 ;  /* 0x00000005ff05723e */ /* 0x000fe200024050ff */
[-C--:B------:R-:W-:Y:S01]  /*5cb0*/  FMUL R47, R47, R88.reuse ;  /* 0x000000582f2f7220 */ /* 0x080fe20000400000 */
[----:B------:R-:W-:Y:S01]  /*5cc0*/  ISETP.GT.AND P3, PT, R4, 0x30, PT ;  /* 0x000000300400780c */ /* 0x000fe20003f64270 */
[-C--:B------:R-:W-:Y:S01]  /*5cd0*/  FMUL R49, R49, R88.reuse ;  /* 0x0000005831317220 */ /* 0x080fe20000400000 */
[----:B------:R-:W-:Y:S01]  /*5ce0*/  F2FP.TF32.F32.PACK_B R85, R85 ;  /* 0x00000055ff55723e */ /* 0x000fe200024050ff */
[-C--:B------:R-:W-:Y:S01]  /*5cf0*/  FMUL R51, R51, R88.reuse ;  /* 0x0000005833337220 */ /* 0x080fe20000400000 */
[----:B------:R-:W-:Y:S01]  /*5d00*/  F2FP.TF32.F32.PACK_B R87, R87 ;  /* 0x00000057ff57723e */ /* 0x000fe200024050ff */
[-C--:B------:R-:W-:Y:S01]  /*5d10*/  FMUL R53, R53, R88.reuse ;  /* 0x0000005835357220 */ /* 0x080fe20000400000 */
[----:B------:R-:W-:Y:S01]  /*5d20*/  F2FP.TF32.F32.PACK_B R57, R57 ;  /* 0x00000039ff39723e */ /* 0x000fe200024050ff */
[----:B------:R-:W-:Y:S01]  /*5d30*/  FMUL R55, R55, R88 ;  /* 0x0000005837377220 */ /* 0x000fe20000400000 */
[----:B------:R-:W-:Y:S01]  /*5d40*/  F2FP.TF32.F32.PACK_B R25, R25 ;  /* 0x00000019ff19723e */ /* 0x000fe200024050ff */
[----:B------:R0:W-:Y:S01]  /*5d50*/  @P0 STG.E desc[UR36][R10.64+0x40], R13 ;  /* 0x0000400d0a000986 */ /* 0x0001e2000c101924 */
[----:B------:R-:W-:-:S02]  /*5d60*/  ISETP.GT.AND P0, PT, R3, 0x8, P2 ;  /* 0x000000080300780c */ /* 0x000fc40001704270 */
[----:B------:R-:W-:Y:S02]  /*5d70*/  ISETP.GT.AND P2, PT, R4, 0x18, PT ;  /* 0x000000180400780c */ /* 0x000fe40003f44270 */
[----:B------:R-:W-:Y:S02]  /*5d80*/  F2FP.TF32.F32.PACK_B R27, R27 ;  /* 0x0000001bff1b723e */ /* 0x000fe400024050ff */
[----:B------:R-:W-:Y:S02]  /*5d90*/  F2FP.TF32.F32.PACK_B R29, R29 ;  /* 0x0000001dff1d723e */ /* 0x000fe400024050ff */
[----:B------:R-:W-:Y:S02]  /*5da0*/  F2FP.TF32.F32.PACK_B R31, R31 ;  /* 0x0000001fff1f723e */ /* 0x000fe400024050ff */
[----:B------:R-:W-:Y:S01]  /*5db0*/  F2FP.TF32.F32.PACK_B R33, R33 ;  /* 0x00000021ff21723e */ /* 0x000fe200024050ff */
[----:B0-----:R-:W-:Y:S01]  /*5dc0*/  FMUL R13, R70, R88 ;  /* 0x00000058460d7220 */ /* 0x001fe20000400000 */
[----:B------:R-:W-:Y:S01]  /*5dd0*/  F2FP.TF32.F32.PACK_B R35, R35 ;  /* 0x00000023ff23723e */ /* 0x000fe200024050ff */
[----:B------:R-:W-:Y:S01]  /*5de0*/  @P0 STG.E desc[UR36][R10.64+0x44], R67 ;  /* 0x000044430a000986 */ /* 0x000fe2000c101924 */
[----:B------:R-:W-:-:S02]  /*5df0*/  ISETP.GT.AND P0, PT, R3, RZ, P2 ;  /* 0x000000ff0300720c */ /* 0x000fc40001704270 */
[----:B------:R-:W-:Y:S02]  /*5e00*/  F2FP.TF32.F32.PACK_B R13, R13 ;  /* 0x0000000dff0d723e */ /* 0x000fe400024050ff */
[----:B------:R-:W-:Y:S02]  /*5e10*/  F2FP.TF32.F32.PACK_B R37, R37 ;  /* 0x00000025ff25723e */ /* 0x000fe400024050ff */
[----:B------:R-:W-:Y:S02]  /*5e20*/  F2FP.TF32.F32.PACK_B R39, R39 ;  /* 0x00000027ff27723e */ /* 0x000fe400024050ff */
[----:B------:R-:W-:Y:S02]  /*5e30*/  F2FP.TF32.F32.PACK_B R41, R41 ;  /* 0x00000029ff29723e */ /* 0x000fe400024050ff */
[----:B------:R-:W-:Y:S02]  /*5e40*/  F2FP.TF32.F32.PACK_B R43, R43 ;  /* 0x0000002bff2b723e */ /* 0x000fe400024050ff */
[----:B------:R-:W-:Y:S01]  /*5e50*/  F2FP.TF32.F32.PACK_B R45, R45 ;  /* 0x0000002dff2d723e */ /* 0x000fe200024050ff */
[----:B------:R0:W-:Y:S01]  /*5e60*/  @P0 STG.E desc[UR36][R8.64+0x60], R5 ;  /* 0x0000600508000986 */ /* 0x0001e2000c101924 */
[----:B------:R-:W-:-:S02]  /*5e70*/  ISETP.GT.AND P0, PT, R3, RZ, P1 ;  /* 0x000000ff0300720c */ /* 0x000fc40000f04270 */
[----:B------:R-:W-:Y:S02]  /*5e80*/  F2FP.TF32.F32.PACK_B R47, R47 ;  /* 0x0000002fff2f723e */ /* 0x000fe400024050ff */
[----:B------:R-:W-:Y:S02]  /*5e90*/  F2FP.TF32.F32.PACK_B R49, R49 ;  /* 0x00000031ff31723e */ /* 0x000fe400024050ff */
[----:B------:R-:W-:Y:S02]  /*5ea0*/  F2FP.TF32.F32.PACK_B R51, R51 ;  /* 0x00000033ff33723e */ /* 0x000fe400024050ff */
[----:B------:R-:W-:Y:S02]  /*5eb0*/  F2FP.TF32.F32.PACK_B R53, R53 ;  /* 0x00000035ff35723e */ /* 0x000fe400024050ff */
[----:B------:R-:W-:Y:S01]  /*5ec0*/  F2FP.TF32.F32.PACK_B R55, R55 ;  /* 0x00000037ff37723e */ /* 0x000fe200024050ff */
[----:B0-----:R-:W-:Y:S02]  /*5ed0*/  FMUL R5, R72, R88 ;  /* 0x0000005848057220 */ /* 0x001fe40000400000 */
[----:B------:R-:W-:Y:S01]  /*5ee0*/  @P0 STG.E desc[UR36][R8.64+0x64], R69 ;  /* 0x0000644508000986 */ /* 0x000fe2000c101924 */
[----:B------:R-:W-:-:S02]  /*5ef0*/  ISETP.GT.AND P0, PT, R3, 0x8, P2 ;  /* 0x000000080300780c */ /* 0x000fc40001704270 */
[----:B------:R-:W-:Y:S02]  /*5f00*/  ISETP.GT.AND P2, PT, R4, 0x20, PT ;  /* 0x000000200400780c */ /* 0x000fe40003f44270 */
[----:B------:R-:W-:-:S09]  /*5f10*/  F2FP.TF32.F32.PACK_B R5, R5 ;  /* 0x00000005ff05723e */ /* 0x000fd200024050ff */
[----:B------:R0:W-:Y:S01]  /*5f20*/  @P0 STG.E desc[UR36][R10.64+0x60], R13 ;  /* 0x0000600d0a000986 */ /* 0x0001e2000c101924 */
[----:B------:R-:W-:Y:S02]  /*5f30*/  ISETP.GT.AND P0, PT, R3, 0x8, P1 ;  /* 0x000000080300780c */ /* 0x000fe40000f04270 */
[----:B------:R-:W-:Y:S01]  /*5f40*/  ISETP.GT.AND P1, PT, R4, 0x21, PT ;  /* 0x000000210400780c */ /* 0x000fe20003f24270 */
[----:B0-----:R-:W-:-:S10]  /*5f50*/  FMUL R13, R74, R88 ;  /* 0x000000584a0d7220 */ /* 0x001fd40000400000 */
[----:B------:R-:W-:Y:S01]  /*5f60*/  @P0 STG.E desc[UR36][R10.64+0x64], R71 ;  /* 0x000064470a000986 */ /* 0x000fe2000c101924 */
[----:B------:R-:W-:Y:S02]  /*5f70*/  ISETP.GT.AND P0, PT, R3, RZ, P2 ;  /* 0x000000ff0300720c */ /* 0x000fe40001704270 */
[----:B------:R-:W-:-:S11]  /*5f80*/  F2FP.TF32.F32.PACK_B R13, R13 ;  /* 0x0000000dff0d723e */ /* 0x000fd600024050ff */
[----:B------:R0:W-:Y:S01]  /*5f90*/  @P0 STG.E desc[UR36][R8.64+0x80], R5 ;  /* 0x0000800508000986 */ /* 0x0001e2000c101924 */
[----:B------:R-:W-:Y:S01]  /*5fa0*/  ISETP.GT.AND P0, PT, R3, RZ, P1 ;  /* 0x000000ff0300720c */ /* 0x000fe20000f04270 */
[----:B0-----:R-:W-:-:S12]  /*5fb0*/  FMUL R5, R76, R88 ;  /* 0x000000584c057220 */ /* 0x001fd80000400000 */
[----:B------:R-:W-:Y:S01]  /*5fc0*/  @P0 STG.E desc[UR36][R8.64+0x84], R73 ;  /* 0x0000844908000986 */ /* 0x000fe2000c101924 */
[----:B------:R-:W-:Y:S02]  /*5fd0*/  ISETP.GT.AND P0, PT, R3, 0x8, P2 ;  /* 0x000000080300780c */ /* 0x000fe40001704270 */
[----:B------:R-:W-:Y:S02]  /*5fe0*/  F2FP.TF32.F32.PACK_B R5, R5 ;  /* 0x00000005ff05723e */ /* 0x000fe400024050ff */
[----:B------:R-:W-:-:S09]  /*5ff0*/  ISETP.GT.AND P2, PT, R4, 0x38, PT ;  /* 0x000000380400780c */ /* 0x000fd20003f44270 */
[----:B------:R0:W-:Y:S01]  /*6000*/  @P0 STG.E desc[UR36][R10.64+0x80], R13 ;  /* 0x0000800d0a000986 */ /* 0x0001e2000c101924 */
[----:B------:R-:W-:Y:S01]  /*6010*/  ISETP.GT.AND P0, PT, R3, 0x8, P1 ;  /* 0x000000080300780c */ /* 0x000fe20000f04270 */
[----:B0-----:R-:W-:-:S12]  /*6020*/  FMUL R13, R78, R88 ;  /* 0x000000584e0d7220 */ /* 0x001fd80000400000 */
        /* <DEDUP_REMOVED lines=8> */
[----:B------:R-:W-:-:S11]  /*60b0*/  F2FP.TF32.F32.PACK_B R5, R5 ;  /* 0x00000005ff05723e */ /* 0x000fd600024050ff */
[----:B------:R0:W-:Y:S01]  /*60c0*/  @P0 STG.E desc[UR36][R10.64+0xa0], R13 ;  /* 0x0000a00d0a000986 */ /* 0x0001e2000c101924 */
[C---:B------:R-:W-:Y:S02]  /*60d0*/  ISETP.GT.AND P0, PT, R3.reuse, 0x8, P4 ;  /* 0x000000080300780c */ /* 0x040fe40002704270 */
[----:B------:R-:W-:Y:S01]  /*60e0*/  ISETP.GT.AND P4, PT, R3, 0x8, P2 ;  /* 0x000000080300780c */ /* 0x000fe20001784270 */
[----:B0-----:R-:W-:-:S10]  /*60f0*/  FMUL R13, R82, R88 ;  /* 0x00000058520d7220 */ /* 0x001fd40000400000 */
[----:B------:R-:W-:Y:S01]  /*6100*/  @P0 STG.E desc[UR36][R10.64+0xa4], R79 ;  /* 0x0000a44f0a000986 */ /* 0x000fe2000c101924 */
[----:B------:R-:W-:Y:S02]  /*6110*/  ISETP.GT.AND P0, PT, R3, RZ, P3 ;  /* 0x000000ff0300720c */ /* 0x000fe40001f04270 */
[----:B------:R-:W-:-:S11]  /*6120*/  F2FP.TF32.F32.PACK_B R13, R13 ;  /* 0x0000000dff0d723e */ /* 0x000fd600024050ff */
[----:B------:R0:W-:Y:S01]  /*6130*/  @P0 STG.E desc[UR36][R8.64+0xc0], R5 ;  /* 0x0000c00508000986 */ /* 0x0001e2000c101924 */
[----:B------:R-:W-:-:S04]  /*6140*/  ISETP.GT.AND P0, PT, R4, 0x31, PT ;  /* 0x000000310400780c */ /* 0x000fc80003f04270 */
[----:B------:R-:W-:Y:S01]  /*6150*/  ISETP.GT.AND P1, PT, R3, RZ, P0 ;  /* 0x000000ff0300720c */ /* 0x000fe20000724270 */
[----:B0-----:R-:W-:-:S05]  /*6160*/  FMUL R5, R84, R88 ;  /* 0x0000005854057220 */ /* 0x001fca0000400000 */
[----:B------:R-:W-:-:S07]  /*6170*/  F2FP.TF32.F32.PACK_B R5, R5 ;  /* 0x00000005ff05723e */ /* 0x000fce00024050ff */
[----:B------:R-:W-:Y:S01]  /*6180*/  @P1 STG.E desc[UR36][R8.64+0xc4], R81 ;  /* 0x0000c45108001986 */ /* 0x000fe2000c101924 */
[----:B------:R-:W-:-:S13]  /*6190*/  ISETP.GT.AND P1, PT, R3, 0x8, P3 ;  /* 0x000000080300780c */ /* 0x000fda0001f24270 */
[----:B------:R0:W-:Y:S01]  /*61a0*/  @P1 STG.E desc[UR36][R10.64+0xc0], R13 ;  /* 0x0000c00d0a001986 */ /* 0x0001e2000c101924 */
[----:B------:R-:W-:-:S13]  /*61b0*/  ISETP.GT.AND P1, PT, R3, 0x8, P0 ;  /* 0x000000080300780c */ /* 0x000fda0000724270 */
[----:B------:R-:W-:Y:S01]  /*61c0*/  @P1 STG.E desc[UR36][R10.64+0xc4], R83 ;  /* 0x0000c4530a001986 */ /* 0x000fe2000c101924 */
[----:B------:R-:W-:-:S05]  /*61d0*/  IADD3 R14, P1, R91, R10, RZ ;  /* 0x0000000a5b0e7210 */ /* 0x000fca0007f3e0ff */
[----:B------:R-:W-:Y:S01]  /*61e0*/  IMAD.X R15, R89, 0x1, R11, P1 ;  /* 0x00000001590f7824 */ /* 0x000fe200008e060b */
[----:B------:R-:W-:-:S13]  /*61f0*/  ISETP.GT.AND P1, PT, R3, RZ, P2 ;  /* 0x000000ff0300720c */ /* 0x000fda0001724270 */
[----:B------:R1:W-:Y:S01]  /*6200*/  @P1 STG.E desc[UR36][R8.64+0xe0], R5 ;  /* 0x0000e00508001986 */ /* 0x0003e2000c101924 */
[----:B------:R-:W-:-:S05]  /*6210*/  IADD3 R20, P1, R91, R10, RZ ;  /* 0x0000000a5b147210 */ /* 0x000fca0007f3e0ff */
[----:B------:R-:W-:Y:S01]  /*6220*/  IMAD.X R21, R89, 0x1, R11, P1 ;  /* 0x0000000159157824 */ /* 0x000fe200008e060b */
[----:B------:R-:W-:-:S05]  /*6230*/  IADD3 R12, P1, R91, R8, RZ ;  /* 0x000000085b0c7210 */ /* 0x000fca0007f3e0ff */
[----:B0-----:R-:W-:Y:S01]  /*6240*/  IMAD.X R13, R89, 0x1, R9, P1 ;  /* 0x00000001590d7824 */ /* 0x001fe200008e0609 */
[----:B------:R-:W-:Y:S01]  /*6250*/  ISETP.GT.AND P1, PT, R4, 0x39, PT ;  /* 0x000000390400780c */ /* 0x000fe20003f24270 */
[----:B-1----:R-:W-:-:S03]  /*6260*/  FMUL R5, R86, R88 ;  /* 0x0000005856057220 */ /* 0x002fc60000400000 */
[----:B------:R-:W-:Y:S02]  /*6270*/  ISETP.GT.AND P5, PT, R3, RZ, P1 ;  /* 0x000000ff0300720c */ /* 0x000fe40000fa4270 */
[----:B------:R-:W-:-:S11]  /*6280*/  F2FP.TF32.F32.PACK_B R5, R5 ;  /* 0x00000005ff05723e */ /* 0x000fd600024050ff */
[----:B------:R-:W-:Y:S01]  /*6290*/  @P5 STG.E desc[UR36][R8.64+0xe4], R85 ;  /* 0x0000e45508005986 */ /* 0x000fe2000c101924 */
[----:B------:R-:W-:-:S03]  /*62a0*/  ISETP.GT.AND P5, PT, R4, 0x1, PT ;  /* 0x000000010400780c */ /* 0x000fc60003fa4270 */
[----:B------:R0:W-:Y:S01]  /*62b0*/  @P4 STG.E desc[UR36][R10.64+0xe0], R5 ;  /* 0x0000e0050a004986 */ /* 0x0001e2000c101924 */
[C---:B------:R-:W-:Y:S02]  /*62c0*/  ISETP.GT.AND P4, PT, R3.reuse, 0x8, P1 ;  /* 0x000000080300780c */ /* 0x040fe40000f84270 */
[----:B------:R-:W-:Y:S01]  /*62d0*/  ISETP.GT.AND P5, PT, R3, 0x80, P5 ;  /* 0x000000800300780c */ /* 0x000fe20002fa4270 */
[----:B0-----:R-:W-:-:S10]  /*62e0*/  FMUL R5, R26, R88 ;  /* 0x000000581a057220 */ /* 0x001fd40000400000 */
[----:B------:R0:W-:Y:S01]  /*62f0*/  @P4 STG.E desc[UR36][R10.64+0xe4], R87 ;  /* 0x0000e4570a004986 */ /* 0x0001e2000c101924 */
[C---:B------:R-:W-:Y:S01]  /*6300*/  ISETP.GT.AND P4, PT, R3.reuse, 0x80, P6 ;  /* 0x000000800300780c */ /* 0x040fe20003784270 */
[----:B------:R-:W-:Y:S01]  /*6310*/  @P5 IMAD.MOV.U32 R8, RZ, RZ, R12 ;  /* 0x000000ffff085224 */ /* 0x000fe200078e000c */
[----:B------:R-:W-:Y:S01]  /*6320*/  ISETP.GT.AND P6, PT, R3, 0x88, P6 ;  /* 0x000000880300780c */ /* 0x000fe200037c4270 */
[----:B------:R-:W-:Y:S01]  /*6330*/  @P5 IMAD.MOV.U32 R9, RZ, RZ, R13 ;  /* 0x000000ffff095224 */ /* 0x000fe200078e000d */
[----:B------:R-:W-:Y:S01]  /*6340*/  F2FP.TF32.F32.PACK_B R5, R5 ;  /* 0x00000005ff05723e */ /* 0x000fe200024050ff */
[----:B0-----:R-:W-:-:S08]  /*6350*/  FMUL R11, R28, R88 ;  /* 0x000000581c0b7220 */ /* 0x001fd00000400000 */
[----:B------:R-:W-:Y:S01]  /*6360*/  @P4 STG.E desc[UR36][R12.64], R57 ;  /* 0x000000390c004986 */ /* 0x000fe2000c101924 */
[----:B------:R-:W-:Y:S02]  /*6370*/  ISETP.NE.AND P4, PT, R56, RZ, PT ;  /* 0x000000ff3800720c */ /* 0x000fe40003f85270 */
[----:B------:R-:W-:Y:S01]  /*6380*/  F2FP.TF32.F32.PACK_B R11, R11 ;  /* 0x0000000bff0b723e */ /* 0x000fe200024050ff */
[----:B------:R-:W-:Y:S01]  /*6390*/  @P5 STG.E desc[UR36][R8.64+0x4], R25 ;  /* 0x0000041908005986 */ /* 0x000fe2000c101924 */
[----:B------:R-:W-:-:S03]  /*63a0*/  ISETP.NE.AND P5, PT, R58, RZ, PT ;  /* 0x000000ff3a00720c */ /* 0x000fc60003fa5270 */
[----:B------:R0:W-:Y:S01]  /*63b0*/  @P6 STG.E desc[UR36][R14.64], R5 ;  /* 0x000000050e006986 */ /* 0x0001e2000c101924 */
[----:B------:R-:W-:-:S04]  /*63c0*/  ISETP.GT.AND P6, PT, R4, 0x1, PT ;  /* 0x000000010400780c */ /* 0x000fc80003fc4270 */
[----:B------:R-:W-:Y:S01]  /*63d0*/  ISETP.GT.AND P6, PT, R3, 0x88, P6 ;  /* 0x000000880300780c */ /* 0x000fe200037c4270 */
[-C--:B0-----:R-:W-:Y:S01]  /*63e0*/  FMUL R5, R30, R88.reuse ;  /* 0x000000581e057220 */ /* 0x081fe20000400000 */
[----:B------:R-:W-:-:S04]  /*63f0*/  FMUL R15, R50, R88 ;  /* 0x00000058320f7220 */ /* 0x000fc80000400000 */
[----:B------:R-:W-:-:S07]  /*6400*/  F2FP.TF32.F32.PACK_B R5, R5 ;  /* 0x00000005ff05723e */ /* 0x000fce00024050ff */
[----:B------:R0:W-:Y:S01]  /*6410*/  @P6 STG.E desc[UR36][R20.64+0x4], R27 ;  /* 0x0000041b14006986 */ /* 0x0001e2000c101924 */
[----:B------:R-:W-:Y:S02]  /*6420*/  ISETP.GT.AND P6, PT, R4, 0x8, PT ;  /* 0x000000080400780c */ /* 0x000fe40003fc4270 */
[----:B------:R-:W-:Y:S02]  /*6430*/  F2FP.TF32.F32.PACK_B R15, R15 ;  /* 0x0000000fff0f723e */ /* 0x000fe400024050ff */
[----:B------:R-:W-:Y:S01]  /*6440*/  ISETP.GT.AND P6, PT, R3, 0x80, P6 ;  /* 0x000000800300780c */ /* 0x000fe200037c4270 */
[----:B0-----:R-:W-:-:S05]  /*6450*/  FMUL R21, R52, R88 ;  /* 0x0000005834157220 */ /* 0x001fca0000400000 */
[----:B------:R-:W-:-:S07]  /*6460*/  F2FP.TF32.F32.PACK_B R21, R21 ;  /* 0x00000015ff15723e */ /* 0x000fce00024050ff */
[----:B------:R-:W-:Y:S02]  /*6470*/  @P6 IMAD.MOV.U32 R8, RZ, RZ, R12 ;  /* 0x000000ffff086224 */ /* 0x000fe400078e000c */
[----:B------:R-:W-:-:S05]  /*6480*/  @P6 IMAD.MOV.U32 R9, RZ, RZ, R13 ;  /* 0x000000ffff096224 */ /* 0x000fca00078e000d */
[----:B------:R0:W-:Y:S01]  /*6490*/  @P6 STG.E desc[UR36][R8.64+0x20], R11 ;  /* 0x0000200b08006986 */ /* 0x0001e2000c101924 */
[----:B------:R-:W-:-:S04]  /*64a0*/  ISETP.GT.AND P6, PT, R4, 0x9, PT ;  /* 0x000000090400780c */ /* 0x000fc80003fc4270 */
[----:B------:R-:W-:Y:S01]  /*64b0*/  ISETP.GT.AND P6, PT, R3, 0x80, P6 ;  /* 0x000000800300780c */ /* 0x000fe200037c4270 */
[----:B0-----:R-:W-:-:S05]  /*64c0*/  FMUL R11, R32, R88 ;  /* 0x00000058200b7220 */ /* 0x001fca0000400000 */
[----:B------:R-:W-:-:S07]  /*64d0*/  F2FP.TF32.F32.PACK_B R11, R11 ;  /* 0x0000000bff0b723e */ /* 0x000fce00024050ff */
[----:B------:R-:W-:Y:S02]  /*64e0*/  @P6 IMAD.MOV.U32 R8, RZ, RZ, R12 ;  /* 0x000000ffff086224 */ /* 0x000fe400078e000c */
[----:B------:R-:W-:-:S05]  /*64f0*/  @P6 IMAD.MOV.U32 R9, RZ, RZ, R13 ;  /* 0x000000ffff096224 */ /* 0x000fca00078e000d */
[----:B------:R-:W-:Y:S01]  /*6500*/  @P6 STG.E desc[UR36][R8.64+0x24], R29 ;  /* 0x0000241d08006986 */ /* 0x000fe2000c101924 */
[----:B------:R-:W-:-:S04]  /*6510*/  ISETP.GT.AND P6, PT, R4, 0x8, PT ;  /* 0x000000080400780c */ /* 0x000fc80003fc4270 */
[----:B------:R-:W-:-:S13]  /*6520*/  ISETP.GT.AND P6, PT, R3, 0x88, P6 ;  /* 0x000000880300780c */ /* 0x000fda00037c4270 */
[----:B------:R0:W-:Y:S01]  /*6530*/  @P6 STG.E desc[UR36][R6.64+0x20], R5 ;  /* 0x0000200506006986 */ /* 0x0001e2000c101924 */
[----:B------:R-:W-:-:S04]  /*6540*/  ISETP.GT.AND P6, PT, R4, 0x9, PT ;  /* 0x000000090400780c */ /* 0x000fc80003fc4270 */
[----:B------:R-:W-:Y:S01]  /*6550*/  ISETP.GT.AND P6, PT, R3, 0x88, P6 ;  /* 0x000000880300780c */ /* 0x000fe200037c4270 */
[----:B0-----:R-:W-:-:S05]  /*6560*/  FMUL R5, R34, R88 ;  /* 0x0000005822057220 */ /* 0x001fca0000400000 */
[----:B------:R-:W-:-:S07]  /*6570*/  F2FP.TF32.F32.PACK_B R5, R5 ;  /* 0x00000005ff05723e */ /* 0x000fce00024050ff */
[----:B------:R-:W-:Y:S01]  /*6580*/  @P6 STG.E desc[UR36][R6.64+0x24], R31 ;  /* 0x0000241f06006986 */ /* 0x000fe2000c101924 */
[----:B------:R-:W-:-:S04]  /*6590*/  ISETP.GT.AND P6, PT, R4, 0x10, PT ;  /* 0x000000100400780c */ /* 0x000fc80003fc4270 */
[----:B------:R-:W-:-:S13]  /*65a0*/  ISETP.GT.AND P6, PT, R3, 0x80, P6 ;  /* 0x000000800300780c */ /* 0x000fda00037c4270 */
        /* <DEDUP_REMOVED lines=54> */
[----:B------:R0:W-:Y:S01]  /*6910*/  @P6 STG.E desc[UR36][R6.64+0x80], R5 ;  /* 0x0000800506006986 */ /* 0x0001e2000c101924 */
[----:B------:R-:W-:-:S04]  /*6920*/  ISETP.GT.AND P6, PT, R4, 0x21, PT ;  /* 0x000000210400780c */ /* 0x000fc80003fc4270 */
[----:B------:R-:W-:-:S13]  /*6930*/  ISETP.GT.AND P6, PT, R3, 0x88, P6 ;  /* 0x000000880300780c */ /* 0x000fda00037c4270 */
[----:B------:R-:W-:Y:S02]  /*6940*/  @P6 IMAD.MOV.U32 R4, RZ, RZ, R6 ;  /* 0x000000ffff046224 */ /* 0x000fe400078e0006 */
[----:B0-----:R-:W-:-:S05]  /*6950*/  @P6 IMAD.MOV.U32 R5, RZ, RZ, R7 ;  /* 0x000000ffff056224 */ /* 0x001fca00078e0007 */
[----:B------:R0:W-:Y:S01]  /*6960*/  @P6 STG.E desc[UR36][R4.64+0x84], R43 ;  /* 0x0000842b04006986 */ /* 0x0001e2000c101924 */
[C---:B------:R-:W-:Y:S02]  /*6970*/  ISETP.GT.AND P6, PT, R3.reuse, 0x80, P5 ;  /* 0x000000800300780c */ /* 0x040fe40002fc4270 */
[----:B------:R-:W-:-:S11]  /*6980*/  ISETP.GT.AND P5, PT, R3, 0x88, P5 ;  /* 0x000000880300780c */ /* 0x000fd60002fa4270 */
[----:B0-----:R-:W-:Y:S02]  /*6990*/  @P6 IMAD.MOV.U32 R4, RZ, RZ, R12 ;  /* 0x000000ffff046224 */ /* 0x001fe400078e000c */
[----:B------:R-:W-:-:S05]  /*69a0*/  @P6 IMAD.MOV.U32 R5, RZ, RZ, R13 ;  /* 0x000000ffff056224 */ /* 0x000fca00078e000d */
[----:B------:R0:W-:Y:S01]  /*69b0*/  @P6 STG.E desc[UR36][R4.64+0xa0], R9 ;  /* 0x0000a00904006986 */ /* 0x0001e2000c101924 */
[C---:B------:R-:W-:Y:S02]  /*69c0*/  ISETP.GT.AND P6, PT, R3.reuse, 0x80, P4 ;  /* 0x000000800300780c */ /* 0x040fe400027c4270 */
[----:B------:R-:W-:Y:S01]  /*69d0*/  ISETP.GT.AND P4, PT, R3, 0x88, P4 ;  /* 0x000000880300780c */ /* 0x000fe20002784270 */
[----:B0-----:R-:W-:-:S10]  /*69e0*/  FMUL R9, R48, R88 ;  /* 0x0000005830097220 */ /* 0x001fd40000400000 */
[----:B------:R-:W-:Y:S02]  /*69f0*/  @P6 IMAD.MOV.U32 R4, RZ, RZ, R12 ;  /* 0x000000ffff046224 */ /* 0x000fe400078e000c */
[----:B------:R-:W-:Y:S01]  /*6a00*/  @P6 IMAD.MOV.U32 R5, RZ, RZ, R13 ;  /* 0x000000ffff056224 */ /* 0x000fe200078e000d */
[----:B------:R-:W-:-:S04]  /*6a10*/  F2FP.TF32.F32.PACK_B R9, R9 ;  /* 0x00000009ff09723e */ /* 0x000fc800024050ff */
[----:B------:R0:W-:Y:S02]  /*6a20*/  @P6 STG.E desc[UR36][R4.64+0xa4], R45 ;  /* 0x0000a42d04006986 */ /* 0x0001e4000c101924 */
[----:B0-----:R-:W-:Y:S02]  /*6a30*/  @P5 IMAD.MOV.U32 R4, RZ, RZ, R6 ;  /* 0x000000ffff045224 */ /* 0x001fe400078e0006 */
[----:B------:R-:W-:-:S05]  /*6a40*/  @P5 IMAD.MOV.U32 R5, RZ, RZ, R7 ;  /* 0x000000ffff055224 */ /* 0x000fca00078e0007 */
[----:B------:R0:W-:Y:S01]  /*6a50*/  @P5 STG.E desc[UR36][R4.64+0xa0], R11 ;  /* 0x0000a00b04005986 */ /* 0x0001e2000c101924 */
[C---:B------:R-:W-:Y:S02]  /*6a60*/  ISETP.GT.AND P5, PT, R3.reuse, 0x80, P3 ;  /* 0x000000800300780c */ /* 0x040fe40001fa4270 */
[----:B------:R-:W-:Y:S01]  /*6a70*/  ISETP.GT.AND P3, PT, R3, 0x88, P3 ;  /* 0x000000880300780c */ /* 0x000fe20001f64270 */
[----:B0-----:R-:W-:Y:S02]  /*6a80*/  @P4 IMAD.MOV.U32 R4, RZ, RZ, R6 ;  /* 0x000000ffff044224 */ /* 0x001fe400078e0006 */
[----:B------:R-:W-:Y:S01]  /*6a90*/  FMUL R11, R54, R88 ;  /* 0x00000058360b7220 */ /* 0x000fe20000400000 */
[----:B------:R-:W-:-:S04]  /*6aa0*/  @P4 IMAD.MOV.U32 R5, RZ, RZ, R7 ;  /* 0x000000ffff054224 */ /* 0x000fc800078e0007 */
[----:B------:R-:W-:Y:S01]  /*6ab0*/  F2FP.TF32.F32.PACK_B R11, R11 ;  /* 0x0000000bff0b723e */ /* 0x000fe200024050ff */
[----:B------:R0:W-:Y:S01]  /*6ac0*/  @P4 STG.E desc[UR36][R4.64+0xa4], R47 ;  /* 0x0000a42f04004986 */ /* 0x0001e2000c101924 */
[C---:B------:R-:W-:Y:S02]  /*6ad0*/  ISETP.GT.AND P4, PT, R3.reuse, 0x80, P0 ;  /* 0x000000800300780c */ /* 0x040fe40000784270 */
[----:B------:R-:W-:Y:S01]  /*6ae0*/  ISETP.GT.AND P0, PT, R3, 0x88, P0 ;  /* 0x000000880300780c */ /* 0x000fe20000704270 */
[----:B0-----:R-:W-:Y:S02]  /*6af0*/  @P5 IMAD.MOV.U32 R4, RZ, RZ, R12 ;  /* 0x000000ffff045224 */ /* 0x001fe400078e000c */
[----:B------:R-:W-:-:S05]  /*6b00*/  @P5 IMAD.MOV.U32 R5, RZ, RZ, R13 ;  /* 0x000000ffff055224 */ /* 0x000fca00078e000d */
        /* <DEDUP_REMOVED lines=10> */
[----:B------:R0:W-:Y:S02]  /*6bb0*/  @P3 STG.E desc[UR36][R4.64+0xc0], R15 ;  /* 0x0000c00f04003986 */ /* 0x0001e4000c101924 */
[----:B0-----:R-:W-:Y:S02]  /*6bc0*/  @P0 IMAD.MOV.U32 R4, RZ, RZ, R6 ;  /* 0x000000ffff040224 */ /* 0x001fe400078e0006 */
[----:B------:R-:W-:-:S05]  /*6bd0*/  @P0 IMAD.MOV.U32 R5, RZ, RZ, R7 ;  /* 0x000000ffff050224 */ /* 0x000fca00078e0007 */
[----:B------:R0:W-:Y:S02]  /*6be0*/  @P0 STG.E desc[UR36][R4.64+0xc4], R51 ;  /* 0x0000c43304000986 */ /* 0x0001e4000c101924 */
[----:B0-----:R-:W-:Y:S02]  /*6bf0*/  @P5 IMAD.MOV.U32 R4, RZ, RZ, R12 ;  /* 0x000000ffff045224 */ /* 0x001fe400078e000c */
[----:B------:R-:W-:-:S05]  /*6c00*/  @P5 IMAD.MOV.U32 R5, RZ, RZ, R13 ;  /* 0x000000ffff055224 */ /* 0x000fca00078e000d */
[----:B------:R0:W-:Y:S04]  /*6c10*/  @P5 STG.E desc[UR36][R4.64+0xe0], R21 ;  /* 0x0000e01504005986 */ /* 0x0001e8000c101924 */
[----:B------:R1:W-:Y:S01]  /*6c20*/  @P4 STG.E desc[UR36][R12.64+0xe4], R53 ;  /* 0x0000e4350c004986 */ /* 0x0003e2000c101924 */
[----:B0-----:R-:W-:Y:S02]  /*6c30*/  @P2 IMAD.MOV.U32 R4, RZ, RZ, R6 ;  /* 0x000000ffff042224 */ /* 0x001fe400078e0006 */
[----:B------:R-:W-:-:S05]  /*6c40*/  @P2 IMAD.MOV.U32 R5, RZ, RZ, R7 ;  /* 0x000000ffff052224 */ /* 0x000fca00078e0007 */
[----:B------:R1:W-:Y:S04]  /*6c50*/  @P2 STG.E desc[UR36][R4.64+0xe0], R11 ;  /* 0x0000e00b04002986 */ /* 0x0003e8000c101924 */
[----:B------:R1:W-:Y:S02]  /*6c60*/  @P1 STG.E desc[UR36][R6.64+0xe4], R55 ;  /* 0x0000e43706001986 */ /* 0x0003e4000c101924 */
.L_x_158:
[----:B------:R-:W-:Y:S05]  /*6c70*/  BSYNC B0 ;  /* 0x0000000000007941 */ /* 0x000fea0003800000 */
.L_x_34:
[----:B------:R-:W-:Y:S01]  /*6c80*/  ULDC UR4, c[0x0][0xc] ;  /* 0x0000030000047ab9 */ /* 0x000fe20000000800 */
[----:B------:R-:W-:Y:S01]  /*6c90*/  ULDC UR5, c[0x0][0x10] ;  /* 0x0000040000057ab9 */ /* 0x000fe20000000800 */
[----:B------:R-:W2:Y:S01]  /*6ca0*/  LDC R3, c[0x0][0x14] ;  /* 0x00000500ff037b82 */ /* 0x000ea20000000800 */
[----:B------:R-:W-:Y:S01]  /*6cb0*/  UIMAD.WIDE.U32 UR4, UR4, UR5, URZ ;  /* 0x00000005040472a5 */ /* 0x000fe2000f8e003f */
[----:B------:R-:W-:Y:S02]  /*6cc0*/  IMAD.MOV.U32 R92, RZ, RZ, -0x1 ;  /* 0xffffffffff5c7424 */ /* 0x000fe400078e00ff */
[----:B------:R-:W-:-:S03]  /*6cd0*/  IMAD.MOV.U32 R89, RZ, RZ, -0x1 ;  /* 0xffffffffff597424 */ /* 0x000fc600078e00ff */
[----:B--2---:R-:W-:-:S04]  /*6ce0*/  IMAD.WIDE.U32 R16, R3, UR4, R16 ;  /* 0x0000000403107c25 */ /* 0x004fc8000f8e0010 */
[----:B------:R-:W-:Y:S01]  /*6cf0*/  IMAD R3, R3, UR5, RZ ;  /* 0x0000000503037c24 */ /* 0x000fe2000f8e02ff */
[----:B------:R-:W-:Y:S02]  /*6d00*/  ULDC.64 UR4, c[0x0][0x650] ;  /* 0x0001940000047ab9 */ /* 0x000fe40000000a00 */
[----:B------:R-:W-:Y:S01]  /*6d10*/  ISETP.GE.U32.AND P0, PT, R16, UR4, PT ;  /* 0x0000000410007c0c */ /* 0x000fe2000bf06070 */
[--C-:B------:R-:W-:Y:S01]  /*6d20*/  IMAD.IADD R17, R17, 0x1, R3.reuse ;  /* 0x0000000111117824 */ /* 0x100fe200078e0203 */
[----:B------:R-:W-:-:S04]  /*6d30*/  PRMT R3, RZ, 0x7610, R3 ;  /* 0x00007610ff037816 */ /* 0x000fc80000000003 */
[----:B------:R-:W-:-:S13]  /*6d40*/  ISETP.GE.U32.AND.EX P0, PT, R17, UR5, PT, P0 ;  /* 0x0000000511007c0c */ /* 0x000fda000bf06100 */
[----:B------:R-:W-:Y:S05]  /*6d50*/  @P0 BRA `(.L_x_159) ;  /* 0x0000000400640947 */ /* 0x000fea0003800000 */
[----:B-1----:R-:W1:Y:S01]  /*6d60*/  S2R R12, SR_CTAID.X ;  /* 0x00000000000c7919 */ /* 0x002e620000002500 */
[----:B0-----:R-:W0:Y:S01]  /*6d70*/  LDC.64 R10, c[0x0][0x628] ;  /* 0x00018a00ff0a7b82 */ /* 0x001e220000000a00 */
[----:B------:R-:W-:Y:S01]  /*6d80*/  ULDC UR4, c[0x0][0x150] ;  /* 0x0000540000047ab9 */ /* 0x000fe20000000800 */
[----:B----4-:R-:W-:Y:S01]  /*6d90*/  IMAD.MOV.U32 R8, RZ, RZ, R16 ;  /* 0x000000ffff087224 */ /* 0x010fe200078e0010 */
[----:B------:R-:W2:Y:S01]  /*6da0*/  S2R R24, SR_CTAID.Y ;  /* 0x0000000000187919 */ /* 0x000ea20000002600 */
[----:B------:R-:W-:-:S04]  /*6db0*/  IMAD.MOV.U32 R9, RZ, RZ, R17 ;  /* 0x000000ffff097224 */ /* 0x000fc800078e0011 */
[----:B------:R-:W4:Y:S08]  /*6dc0*/  LDC R21, c[0x0][0x144] ;  /* 0x00005100ff157b82 */ /* 0x000f300000000800 */
[----:B------:R-:W2:Y:S08]  /*6dd0*/  LDC R0, c[0x0][0x630] ;  /* 0x00018c00ff007b82 */ /* 0x000eb00000000800 */
[----:B---3--:R-:W3:Y:S01]  /*6de0*/  LDC.64 R14, c[0x0][0x620] ;  /* 0x00018800ff0e7b82 */ /* 0x008ee20000000a00 */
[----:B0-----:R-:W-:-:S04]  /*6df0*/  ISETP.NE.U32.AND P0, PT, R10, RZ, PT ;  /* 0x000000ff0a00720c */ /* 0x001fc80003f05070 */
[----:B------:R-:W-:Y:S02]  /*6e00*/  ISETP.NE.AND.EX P0, PT, R11, RZ, PT, P0 ;  /* 0x000000ff0b00720c */ /* 0x000fe40003f05300 */
[----:B-1----:R-:W-:-:S05]  /*6e10*/  I2FP.F32.U32 R3, R12 ;  /* 0x0000000c00037245 */ /* 0x002fca0000201000 */
[----:B------:R-:W-:-:S04]  /*6e20*/  FMUL R3, R3, UR4 ;  /* 0x0000000403037c20 */ /* 0x000fc80008400000 */
[----:B------:R0:W1:Y:S02]  /*6e30*/  F2I.U32.TRUNC.NTZ R20, R3 ;  /* 0x0000000300147305 */ /* 0x000064000020f000 */
[----:B--2-4-:R-:W-:Y:S05]  /*6e40*/  @!P0 BRA `(.L_x_160) ;  /* 0x0000000000288947 */ /* 0x014fea0003800000 */
[----:B0-----:R-:W0:Y:S02]  /*6e50*/  LDC R3, c[0x0][0x634] ;  /* 0x00018d00ff037b82 */ /* 0x001e240000000800 */
        /* <DEDUP_REMOVED lines=9> */
.L_x_160:
[----:B------:R-:W2:Y:S01]  /*6ef0*/  LDC.64 R28, c[0x0][0x640] ;  /* 0x00019000ff1c7b82 */ /* 0x000ea20000000a00 */
[-CC-:B------:R-:W-:Y:S01]  /*6f00*/  SHF.R.U64 R89, R8, R0.reuse, R9.reuse ;  /* 0x0000000008597219 */ /* 0x180fe20000001209 */
[----:B-1----:R-:W-:Y:S01]  /*6f10*/  IMAD.MOV R20, RZ, RZ, -R20 ;  /* 0x000000ffff147224 */ /* 0x002fe200078e0a14 */
[----:B------:R-:W-:Y:S01]  /*6f20*/  SHF.R.U32.HI R0, RZ, R0, R9 ;  /* 0x00000000ff007219 */ /* 0x000fe20000011609 */
[----:B------:R-:W-:Y:S01]  /*6f30*/  ULDC UR4, c[0x0][0x154] ;  /* 0x0000550000047ab9 */ /* 0x000fe20000000800 */
[----:B0-----:R-:W-:Y:S01]  /*6f40*/  IADD3 R3, P0, RZ, -R89, RZ ;  /* 0x80000059ff037210 */ /* 0x001fe20007f1e0ff */
[----:B------:R-:W-:Y:S02]  /*6f50*/  IMAD R21, R21, R20, R12 ;  /* 0x0000001415157224 */ /* 0x000fe400078e020c */
[----:B------:R-:W0:Y:S01]  /*6f60*/  LDC R6, c[0x0][0x618] ;  /* 0x00018600ff067b82 */ /* 0x000e220000000800 */
[----:B------:R-:W-:Y:S02]  /*6f70*/  IMAD.MOV.U32 R7, RZ, RZ, 0x1 ;  /* 0x00000001ff077424 */ /* 0x000fe400078e00ff */
[----:B------:R-:W-:-:S04]  /*6f80*/  IMAD.X R5, RZ, RZ, ~R0, P0 ;  /* 0x000000ffff057224 */ /* 0x000fc800000e0e00 */
[-C--:B---3--:R-:W-:Y:S01]  /*6f90*/  IMAD R0, R5, R14.reuse, RZ ;  /* 0x0000000e05007224 */ /* 0x088fe200078e02ff */
[----:B------:R-:W1:Y:S01]  /*6fa0*/  LDC R8, c[0x0][0x608] ;  /* 0x00018200ff087b82 */ /* 0x000e620000000800 */
[----:B------:R-:W-:-:S04]  /*6fb0*/  IMAD.WIDE.U32 R4, R3, R14, R16 ;  /* 0x0000000e03047225 */ /* 0x000fc800078e0010 */
[----:B------:R-:W-:Y:S01]  /*6fc0*/  IMAD R3, R3, R15, R0 ;  /* 0x0000000f03037224 */ /* 0x000fe200078e0200 */
[----:B------:R-:W-:Y:S02]  /*6fd0*/  I2FP.F32.U32 R0, R24 ;  /* 0x0000001800007245 */ /* 0x000fe40000201000 */
[----:B------:R-:W3:Y:S01]  /*6fe0*/  LDC R26, c[0x0][0x658] ;  /* 0x00019600ff1a7b82 */ /* 0x000ee20000000800 */
[----:B------:R-:W-:Y:S01]  /*6ff0*/  IMAD.IADD R3, R5, 0x1, R3 ;  /* 0x0000000105037824 */ /* 0x000fe200078e0203 */
[----:B--2---:R-:W-:Y:S01]  /*7000*/  ISETP.NE.U32.AND P0, PT, R28, RZ, PT ;  /* 0x000000ff1c00720c */ /* 0x004fe20003f05070 */
[----:B------:R-:W-:Y:S01]  /*7010*/  FMUL R0, R0, UR4 ;  /* 0x0000000400007c20 */ /* 0x000fe20008400000 */
[----:B------:R-:W-:Y:S02]  /*7020*/  IMAD.MOV.U32 R5, RZ, RZ, -0x1 ;  /* 0xffffffffff057424 */ /* 0x000fe400078e00ff */
[----:B------:R-:W-:Y:S01]  /*7030*/  ISETP.NE.AND.EX P0, PT, R29, RZ, PT, P0 ;  /* 0x000000ff1d00720c */ /* 0x000fe20003f05300 */
[----:B------:R2:W4:Y:S01]  /*7040*/  F2I.U32.TRUNC.NTZ R13, R0 ;  /* 0x00000000000d7305 */ /* 0x000522000020f000 */
[----:B------:R-:W2:Y:S01]  /*7050*/  LDC R15, c[0x0][0x148] ;  /* 0x00005200ff0f7b82 */ /* 0x000ea20000000800 */
[----:B0-----:R-:W-:-:S02]  /*7060*/  SHF.R.U64 R12, R4, R6, R3 ;  /* 0x00000006040c7219 */ /* 0x001fc40000001203 */
[----:B------:R-:W-:-:S05]  /*7070*/  SHF.R.U32.HI R3, RZ, R6, R3 ;  /* 0x00000006ff037219 */ /* 0x000fca0000011603 */
[----:B------:R-:W0:Y:S01]  /*7080*/  LDC R20, c[0x0][0x600] ;  /* 0x00018000ff147b82 */ /* 0x000e220000000800 */
[-CC-:B-1----:R-:W-:Y:S02]  /*7090*/  SHF.R.U64 R10, R12, R8.reuse, R3.reuse ;  /* 0x000000080c0a7219 */ /* 0x182fe40000001203 */
[----:B------:R-:W-:-:S05]  /*70a0*/  SHF.R.U32.HI R3, RZ, R8, R3 ;  /* 0x00000008ff037219 */ /* 0x000fca0000011603 */
[----:B------:R-:W1:Y:S01]  /*70b0*/  LDC R27, c[0x0][0x648] ;  /* 0x00019200ff1b7b82 */ /* 0x000e620000000800 */
[-C--:B---3--:R-:W-:Y:S02]  /*70c0*/  SHF.L.U32 R4, R5, R26.reuse, RZ ;  /* 0x0000001a05047219 */ /* 0x088fe400000006ff */
[-CC-:B------:R-:W-:Y:S02]  /*70d0*/  SHF.R.U64 R14, R10, R26.reuse, R3.reuse ;  /* 0x0000001a0a0e7219 */ /* 0x180fe40000001203 */
[----:B------:R-:W-:Y:S02]  /*70e0*/  SHF.R.U32.HI R5, RZ, R26, R3 ;  /* 0x0000001aff057219 */ /* 0x000fe40000011603 */
[----:B------:R-:W-:Y:S01]  /*70f0*/  LOP3.LUT R25, RZ, R4, RZ, 0x33, !PT ;  /* 0x00000004ff197212 */ /* 0x000fe200078e33ff */
[----:B------:R-:W3:Y:S01]  /*7100*/  LDC R30, c[0x0][0x638] ;  /* 0x00018e00ff1e7b82 */ /* 0x000ee20000000800 */
[----:B------:R-:W-:Y:S01]  /*7110*/  SHF.L.U32 R26, R7, R26, RZ ;  /* 0x0000001a071a7219 */ /* 0x000fe200000006ff */
[----:B------:R-:W-:-:S06]  /*7120*/  IMAD.MOV.U32 R4, RZ, RZ, R14 ;  /* 0x000000ffff047224 */ /* 0x000fcc00078e000e */
[----:B------:R-:W0:Y:S01]  /*7130*/  LDC R31, c[0x0][0x610] ;  /* 0x00018400ff1f7b82 */ /* 0x000e220000000800 */
[----:B----4-:R-:W-:Y:S05]  /*7140*/  @!P0 BRA `(.L_x_161) ;  /* 0x0000000000288947 */ /* 0x010fea0003800000 */
        /* <DEDUP_REMOVED lines=10> */
.L_x_161:
[----:B------:R-:W-:Y:S01]  /*71f0*/  ISETP.NE.AND P0, PT, R2, 0x1, PT ;  /* 0x000000010200780c */ /* 0x000fe20003f05270 */
[----:B0-----:R-:W-:Y:S01]  /*7200*/  VIADD R7, R20, 0xffffffff ;  /* 0xffffffff14077836 */ /* 0x001fe20000000000 */
[----:B-12---:R-:W-:Y:S01]  /*7210*/  SHF.R.U64 R0, R4, R27, R5 ;  /* 0x0000001b04007219 */ /* 0x006fe20000001205 */
[----:B------:R-:W-:Y:S01]  /*7220*/  IMAD.MOV R13, RZ, RZ, -R13 ;  /* 0x000000ffff0d7224 */ /* 0x000fe200078e0a0d */
[----:B------:R-:W-:Y:S01]  /*7230*/  LOP3.LUT R5, R10, R25, RZ, 0xc0, !PT ;  /* 0x000000190a057212 */ /* 0x000fe200078ec0ff */
[----:B------:R-:W-:Y:S01]  /*7240*/  IMAD.MOV.U32 R4, RZ, RZ, 0x1 ;  /* 0x00000001ff047424 */ /* 0x000fe200078e00ff */
[----:B------:R-:W-:Y:S01]  /*7250*/  LOP3.LUT R12, R12, R7, RZ, 0xc0, !PT ;  /* 0x000000070c0c7212 */ /* 0x000fe200078ec0ff */
[----:B------:R-:W-:Y:S02]  /*7260*/  IMAD.MOV R3, RZ, RZ, -R0 ;  /* 0x000000ffff037224 */ /* 0x000fe400078e0a00 */
[----:B------:R-:W-:Y:S02]  /*7270*/  IMAD R0, R26, R0, R5 ;  /* 0x000000001a007224 */ /* 0x000fe400078e0205 */
[----:B---3--:R-:W-:-:S02]  /*7280*/  IMAD R3, R3, R30, R14 ;  /* 0x0000001e03037224 */ /* 0x008fc400078e020e */
[----:B------:R-:W-:Y:S02]  /*7290*/  @P0 IMAD R21, R15, R13, R24 ;  /* 0x0000000d0f150224 */ /* 0x000fe400078e0218 */
[----:B------:R-:W-:Y:S01]  /*72a0*/  IMAD R5, R3, R20, R12 ;  /* 0x0000001403057224 */ /* 0x000fe200078e020c */
[----:B------:R-:W-:Y:S01]  /*72b0*/  PRMT R3, R4, 0x7610, R3 ;  /* 0x0000761004037816 */ /* 0x000fe20000000003 */
[----:B------:R-:W-:-:S05]  /*72c0*/  IMAD R0, R0, R31, R21 ;  /* 0x0000001f00007224 */ /* 0x000fca00078e0215 */
[----:B------:R-:W-:Y:S02]  /*72d0*/  SEL R92, R5, R0, !P0 ;  /* 0x00000000055c7207 */ /* 0x000fe40004000000 */
[----:B------:R-:W-:-:S07]  /*72e0*/  SEL R0, R0, R5, !P0 ;  /* 0x0000000500007207 */ /* 0x000fce0004000000 */
.L_x_159:
[----:B------:R-:W-:Y:S01]  /*72f0*/  LOP3.LUT P0, RZ, R3, 0xff, RZ, 0xc0, !PT ;  /* 0x000000ff03ff7812 */ /* 0x000fe2000780c0ff */
[----:B------:R-:W-:-:S12]  /*7300*/  IMAD.MOV.U32 R102, RZ, RZ, R0 ;  /* 0x000000ffff667224 */ /* 0x000fd800078e0000 */
[----:B------:R-:W-:Y:S05]  /*7310*/  @P0 BRA `(.L_x_162) ;  /* 0xffffff9c00c00947 */ /* 0x000fea000383ffff */
[----:B------:R-:W-:Y:S05]  /*7320*/  EXIT ;  /* 0x000000000000794d */ /* 0x000fea0003800000 */
.L_x_7:
[----:B0-----:R-:W-:Y:S01]  /*7330*/  ULDC.64 UR4, c[0x0][0x650] ;  /* 0x0001940000047ab9 */ /* 0x001fe20000000a00 */
        /* <DEDUP_REMOVED lines=25> */
.L_x_164:
[----:B------:R-:W0:Y:S01]  /*74d0*/  LDC.64 R28, c[0x0][0x640] ;  /* 0x00019000ff1c7b82 */ /* 0x000e220000000a00 */
[-CC-:B------:R-:W-:Y:S01]  /*74e0*/  SHF.R.U64 R22, R12, R6.reuse, R13.reuse ;  /* 0x000000060c167219 */ /* 0x180fe2000000120d */
[----:B------:R-:W-:Y:S01]  /*74f0*/  IMAD.MOV.U32 R30, RZ, RZ, 0x1 ;  /* 0x00000001ff1e7424 */ /* 0x000fe200078e00ff */
[----:B------:R-:W-:Y:S02]  /*7500*/  SHF.R.U32.HI R6, RZ, R6, R13 ;  /* 0x00000006ff067219 */ /* 0x000fe4000001160d */
        /* <DEDUP_REMOVED lines=8> */
[----:B------:R-:W-:Y:S01]  /*7590*/  IMAD.IADD R9, R9, 0x1, R11 ;  /* 0x0000000109097824 */ /* 0x000fe200078e020b */
[----:B0-----:R-:W-:-:S04]  /*75a0*/  ISETP.NE.U32.AND P0, PT, R28, RZ, PT ;  /* 0x000000ff1c00720c */ /* 0x001fc80003f05070 */
[----:B------:R-:W-:Y:S02]  /*75b0*/  ISETP.NE.AND.EX P0, PT, R29, RZ, PT, P0 ;  /* 0x000000ff1d00720c */ /* 0x000fe40003f05300 */
[----:B------:R-:W0:Y:S01]  /*75c0*/  LDC R20, c[0x0][0x600] ;  /* 0x00018000ff147b82 */ /* 0x000e220000000800 */
[-CC-:B-1----:R-:W-:Y:S01]  /*75d0*/  SHF.R.U64 R14, R8, R10.reuse, R9.reuse ;  /* 0x0000000a080e7219 */ /* 0x182fe20000001209 */
[----:B------:R-:W-:Y:S01]  /*75e0*/  IMAD.MOV.U32 R8, RZ, RZ, -0x1 ;  /* 0xffffffffff087424 */ /* 0x000fe200078e00ff */
[----:B------:R-:W-:-:S05]  /*75f0*/  SHF.R.U32.HI R9, RZ, R10, R9 ;  /* 0x0000000aff097219 */ /* 0x000fca0000011609 */
[----:B------:R-:W1:Y:S01]  /*7600*/  LDC R24, c[0x0][0x648] ;  /* 0x00019200ff187b82 */ /* 0x000e620000000800 */
[-CC-:B--2---:R-:W-:Y:S02]  /*7610*/  SHF.R.U64 R23, R14, R12.reuse, R9.reuse ;  /* 0x0000000c0e177219 */ /* 0x184fe40000001209 */
[----:B------:R-:W-:-:S05]  /*7620*/  SHF.R.U32.HI R6, RZ, R12, R9 ;  /* 0x0000000cff067219 */ /* 0x000fca0000011609 */
[----:B------:R-:W2:Y:S01]  /*7630*/  LDC R26, c[0x0][0x638] ;  /* 0x00018e00ff1a7b82 */ /* 0x000ea20000000800 */
[-C--:B---3--:R-:W-:Y:S02]  /*7640*/  SHF.L.U32 R8, R8, R27.reuse, RZ ;  /* 0x0000001b08087219 */ /* 0x088fe400000006ff */
[-CC-:B------:R-:W-:Y:S02]  /*7650*/  SHF.R.U64 R25, R23, R27.reuse, R6.reuse ;  /* 0x0000001b17197219 */ /* 0x180fe40000001206 */
[----:B------:R-:W-:Y:S02]  /*7660*/  LOP3.LUT R32, RZ, R8, RZ, 0x33, !PT ;  /* 0x00000008ff207212 */ /* 0x000fe400078e33ff */
[----:B------:R-:W-:Y:S01]  /*7670*/  SHF.R.U32.HI R9, RZ, R27, R6 ;  /* 0x0000001bff097219 */ /* 0x000fe20000011606 */
[----:B------:R-:W3:Y:S01]  /*7680*/  LDC R31, c[0x0][0x610] ;  /* 0x00018400ff1f7b82 */ /* 0x000ee20000000800 */
[----:B------:R-:W-:Y:S01]  /*7690*/  IMAD.MOV.U32 R8, RZ, RZ, R25 ;  /* 0x000000ffff087224 */ /* 0x000fe200078e0019 */
[----:B------:R-:W-:Y:S06]  /*76a0*/  @!P0 BRA `(.L_x_165) ;  /* 0x0000000000288947 */ /* 0x000fec0003800000 */
        /* <DEDUP_REMOVED lines=10> */
.L_x_165:
[----:B------:R-:W-:Y:S01]  /*7750*/  ISETP.NE.AND P0, PT, R2, 0x1, PT ;  /* 0x000000010200780c */ /* 0x000fe20003f05270 */
[----:B------:R-:W-:Y:S01]  /*7760*/  IMAD.MOV.U32 R13, RZ, RZ, R22 ;  /* 0x000000ffff0d7224 */ /* 0x000fe200078e0016 */
[----:B-1----:R-:W-:Y:S01]  /*7770*/  SHF.R.U64 R6, R8, R24, R9 ;  /* 0x0000001808067219 */ /* 0x002fe20000001209 */
[----:B0-----:R-:W-:Y:S01]  /*7780*/  VIADD R9, R20, 0xffffffff ;  /* 0xffffffff14097836 */ /* 0x001fe20000000000 */
[----:B------:R-:W-:Y:S02]  /*7790*/  SHF.L.U32 R30, R30, R27, RZ ;  /* 0x0000001b1e1e7219 */ /* 0x000fe400000006ff */
[----:B------:R-:W-:Y:S01]  /*77a0*/  LOP3.LUT R5, R23, R32, RZ, 0xc0, !PT ;  /* 0x0000002017057212 */ /* 0x000fe200078ec0ff */
[----:B------:R-:W-:-:S04]  /*77b0*/  IMAD.MOV R8, RZ, RZ, -R6 ;  /* 0x000000ffff087224 */ /* 0x000fc800078e0a06 */
[----:B------:R-:W-:Y:S01]  /*77c0*/  IMAD R6, R30, R6, R5 ;  /* 0x000000061e067224 */ /* 0x000fe200078e0205 */
[----:B------:R-:W-:Y:S01]  /*77d0*/  LOP3.LUT R5, R14, R9, RZ, 0xc0, !PT ;  /* 0x000000090e057212 */ /* 0x000fe200078ec0ff */
[----:B------:R-:W-:Y:S02]  /*77e0*/  @P0 IMAD R3, R7, R21, R4 ;  /* 0x0000001507030224 */ /* 0x000fe400078e0204 */
[----:B--2---:R-:W-:Y:S02]  /*77f0*/  IMAD R4, R8, R26, R25 ;  /* 0x0000001a08047224 */ /* 0x004fe400078e0219 */
[----:B---3--:R-:W-:Y:S02]  /*7800*/  IMAD R3, R6, R31, R3 ;  /* 0x0000001f06037224 */ /* 0x008fe400078e0203 */
[----:B------:R-:W-:Y:S02]  /*7810*/  IMAD R4, R4, R20, R5 ;  /* 0x0000001404047224 */ /* 0x000fe400078e0205 */
[----:B------:R-:W-:-:S03]  /*7820*/  IMAD.MOV.U32 R6, RZ, RZ, 0x1 ;  /* 0x00000001ff067424 */ /* 0x000fc600078e00ff */
[----:B------:R-:W-:Y:S02]  /*7830*/  SEL R20, R4, R3, !P0 ;  /* 0x0000000304147207 */ /* 0x000fe40004000000 */
[----:B------:R-:W-:-:S07]  /*7840*/  SEL R11, R3, R4, !P0 ;  /* 0x00000004030b7207 */ /* 0x000fce0004000000 */
.L_x_163:
[----:B------:R-:W-:-:S08]  /*7850*/  NOP ;  /* 0x0000000000007918 */ /* 0x000fd00000000000 */
[----:B------:R-:W0:-:S00]  /*7860*/  USETMAXREG.DEALLOC.CTAPOOL 0x28 ;  /* 0x00000028000079c8 */ /* 0x000e0000080e0500 */
[----:B0-----:R-:W-:-:S13]  /*7870*/  ISETP.NE.AND P0, PT, R0, RZ, PT ;  /* 0x000000ff0000720c */ /* 0x001fda0003f05270 */
[----:B------:R-:W-:Y:S05]  /*7880*/  @P0 EXIT ;  /* 0x000000000000094d */ /* 0x000fea0003800000 */
[----:B------:R-:W-:Y:S01]  /*7890*/  LOP3.LUT P0, RZ, R6, 0xff, RZ, 0xc0, !PT ;  /* 0x000000ff06ff7812 */ /* 0x000fe2000780c0ff */
[----:B------:R-:W-:Y:S02]  /*78a0*/  IMAD.MOV.U32 R0, RZ, RZ, 0x1 ;  /* 0x00000001ff007424 */ /* 0x000fe400078e00ff */
[----:B------:R-:W-:-:S10]  /*78b0*/  IMAD.MOV.U32 R12, RZ, RZ, RZ ;  /* 0x000000ffff0c7224 */ /* 0x000fd400078e00ff */
[----:B------:R-:W-:Y:S05]  /*78c0*/  @!P0 BRA `(.L_x_166) ;  /* 0x0000000c007c8947 */ /* 0x000fea0003800000 */
[----:B------:R-:W0:Y:S01]  /*78d0*/  LDC R0, c[0x0][0x28c] ;  /* 0x0000a300ff007b82 */ /* 0x000e220000000800 */
[----:B------:R-:W-:Y:S01]  /*78e0*/  ULDC UR5, c[0x0][0x658] ;  /* 0x0001960000057ab9 */ /* 0x000fe20000000800 */
[----:B------:R-:W-:Y:S01]  /*78f0*/  UMOV UR11, 0xffffffff ;  /* 0xffffffff000b7882 */ /* 0x000fe20000000000 */
[----:B------:R-:W-:Y:S01]  /*7900*/  UMOV UR15, 0x1 ;  /* 0x00000001000f7882 */ /* 0x000fe20000000000 */
[----:B------:R-:W-:Y:S01]  /*7910*/  USHF.L.U32 UR11, UR11, UR5, URZ ;  /* 0x000000050b0b7299 */ /* 0x000fe2000800063f */
[----:B------:R-:W-:Y:S01]  /*7920*/  BSSY B0, `(.L_x_166) ;  /* 0x00000d9000007945 */ /* 0x000fe20003800000 */
[----:B------:R-:W-:Y:S01]  /*7930*/  ULDC UR9, c[0x0][0xc] ;  /* 0x0000030000097ab9 */ /* 0x000fe20000000800 */
[----:B------:R-:W-:Y:S01]  /*7940*/  ULDC UR14, c[0x0][0x10] ;  /* 0x00000400000e7ab9 */ /* 0x000fe20000000800 */
[----:B------:R-:W1:Y:S01]  /*7950*/  S2UR UR8, SR_CgaCtaId ;  /* 0x00000000000879c3 */ /* 0x000e620000008800 */
[----:B------:R-:W-:Y:S01]  /*7960*/  ULOP3.LUT UR13, URZ, UR11, URZ, 0x33, !UPT ;  /* 0x0000000b3f0d7292 */ /* 0x000fe2000f8e333f */
[----:B------:R-:W-:Y:S01]  /*7970*/  IMAD.MOV.U32 R10, RZ, RZ, 0x1 ;  /* 0x00000001ff0a7424 */ /* 0x000fe200078e00ff */
[----:B------:R-:W-:Y:S01]  /*7980*/  LOP3.LUT R9, R19, 0x2, RZ, 0xfc, !PT ;  /* 0x0000000213097812 */ /* 0x000fe200078efcff */
[----:B------:R-:W-:Y:S01]  /*7990*/  IMAD.MOV.U32 R12, RZ, RZ, RZ ;  /* 0x000000ffff0c7224 */ /* 0x000fe200078e00ff */
[----:B------:R-:W-:Y:S01]  /*79a0*/  ULDC UR4, c[0x0][0x600] ;  /* 0x0001800000047ab9 */ /* 0x000fe20000000800 */
[----:B------:R-:W-:Y:S01]  /*79b0*/  UMOV UR18, 0x5 ;  /* 0x0000000500127882 */ /* 0x000fe20000000000 */
[----:B------:R-:W-:-:S02]  /*79c0*/  UIADD3 UR4, UR4, -0x1, URZ ;  /* 0xffffffff04047890 */ /* 0x000fc4000fffe03f */
[----:B------:R-:W-:Y:S01]  /*79d0*/  USHF.L.U32 UR5, UR15, UR5, URZ ;  /* 0x000000050f057299 */ /* 0x000fe2000800063f */
[----:B------:R-:W-:Y:S01]  /*79e0*/  ULDC.64 UR28, c[0x0][0x198] ;  /* 0x00006600001c7ab9 */ /* 0x000fe20000000a00 */
[----:B0-----:R-:W-:-:S05]  /*79f0*/  VIADD R0, R0, 0x1f ;  /* 0x0000001f00007836 */ /* 0x001fca0000000000 */
[----:B------:R-:W-:Y:S01]  /*7a00*/  SHF.R.S32.HI R3, RZ, 0x1f, R0 ;  /* 0x0000001fff037819 */ /* 0x000fe20000011400 */
[----:B-1----:R-:W-:-:S03]  /*7a10*/  ULOP3.LUT UR10, UR8, 0x1, URZ, 0xc0, !UPT ;  /* 0x00000001080a7892 */ /* 0x002fc6000f8ec03f */
[----:B------:R-:W-:Y:S01]  /*7a20*/  LEA.HI R3, R3, R0, RZ, 0x5 ;  /* 0x0000000003037211 */ /* 0x000fe200078f28ff */
[----:B------:R-:W-:Y:S01]  /*7a30*/  USHF.R.U32.HI UR25, URZ, 0x1, UR8 ;  /* 0x000000013f197899 */ /* 0x000fe20008011608 */
[----:B------:R-:W-:Y:S01]  /*7a40*/  IMAD.MOV.U32 R0, RZ, RZ, 0x1 ;  /* 0x00000001ff007424 */ /* 0x000fe200078e00ff */
[----:B------:R-:W-:Y:S01]  /*7a50*/  USHF.L.U32 UR6, UR8, 0x5, URZ ;  /* 0x0000000508067899 */ /* 0x000fe2000800063f */
[----:B------:R-:W-:Y:S01]  /*7a60*/  SHF.R.S32.HI R3, RZ, 0x5, R3 ;  /* 0x00000005ff037819 */ /* 0x000fe20000011403 */
[----:B------:R-:W-:Y:S02]  /*7a70*/  USHF.L.U32 UR7, UR8, 0xa, URZ ;  /* 0x0000000a08077899 */ /* 0x000fe4000800063f */
[----:B------:R-:W-:Y:S02]  /*7a80*/  ULOP3.LUT UR8, UR8, 0xfffffffe, URZ, 0xc0, !UPT ;  /* 0xfffffffe08087892 */ /* 0x000fe4000f8ec03f */
[----:B------:R-:W-:Y:S01]  /*7a90*/  UISETP.GT.U32.AND UP0, UPT, UR10, 0xffff, UPT ;  /* 0x0000ffff0a00788c */ /* 0x000fe2000bf04070 */
[----:B------:R-:W-:Y:S01]  /*7aa0*/  VIADD R8, R3, 0x1 ;  /* 0x0000000103087836 */ /* 0x000fe20000000000 */
[----:B------:R-:W-:-:S02]  /*7ab0*/  USHF.L.U32 UR11, UR15, UR8, URZ ;  /* 0x000000080f0b7299 */ /* 0x000fc4000800063f */
[----:B------:R-:W-:Y:S02]  /*7ac0*/  ULOP3.LUT UR12, UR8, 0x1, URZ, 0xfc, !UPT ;  /* 0x00000001080c7892 */ /* 0x000fe4000f8efc3f */
[----:B------:R-:W-:Y:S02]  /*7ad0*/  UIMAD.WIDE.U32 UR8, UR9, UR14, URZ ;  /* 0x0000000e090872a5 */ /* 0x000fe4000f8e003f */
[----:B------:R-:W-:Y:S01]  /*7ae0*/  USEL UR10, UR10, 0xffff, !UP0 ;  /* 0x0000ffff0a0a7887 */ /* 0x000fe2000c000000 */
[----:B------:R-:W-:Y:S01]  /*7af0*/  ULDC UR14, c[0x0][0x14] ;  /* 0x00000500000e7ab9 */ /* 0x000fe20000000800 */
[----:B------:R-:W-:Y:S02]  /*7b00*/  USHF.L.U32 UR12, UR15, UR12, URZ ;  /* 0x0000000c0f0c7299 */ /* 0x000fe4000800063f */
[----:B------:R-:W-:Y:S02]  /*7b10*/  UIMAD.WIDE.U32 UR26, UR8, UR14, URZ ;  /* 0x0000000e081a72a5 */ /* 0x000fe4000f8e003f */
[----:B------:R-:W-:-:S02]  /*7b20*/  UIMAD UR21, UR9, UR14, URZ ;  /* 0x0000000e091572a4 */ /* 0x000fc4000f8e023f */
[----:B------:R-:W-:Y:S02]  /*7b30*/  ULOP3.LUT UR10, UR10, 0xffff, URZ, 0xc0, !UPT ;  /* 0x0000ffff0a0a7892 */ /* 0x000fe4000f8ec03f */
[----:B------:R-:W-:Y:S02]  /*7b40*/  ULOP3.LUT UR6, UR6, 0x20, URZ, 0xc0, !UPT ;  /* 0x0000002006067892 */ /* 0x000fe4000f8ec03f */
[----:B------:R-:W-:Y:S02]  /*7b50*/  ULOP3.LUT UR7, UR7, 0x400, URZ, 0xc0, !UPT ;  /* 0x0000040007077892 */ /* 0x000fe4000f8ec03f */
[----:B------:R-:W-:Y:S02]  /*7b60*/  ULOP3.LUT UR19, UR11, UR12, URZ, 0xfc, !UPT ;  /* 0x0000000c0b137292 */ /* 0x000fe4000f8efc3f */
[----:B------:R-:W-:Y:S02]  /*7b70*/  UIADD3 UR21, UR27, UR21, URZ ;  /* 0x000000151b157290 */ /* 0x000fe4000fffe03f */
[----:B------:R-:W-:-:S12]  /*7b80*/  USHF.L.U32 UR18, UR18, UR10, URZ ;  /* 0x0000000a12127299 */ /* 0x000fd8000800063f */
.L_x_177:
[----:B------:R-:W-:-:S03]  /*7b90*/  UMOV UR8, 0xffffffff ;  /* 0xffffffff00087882 */ /* 0x000fc60000000000 */
[----:B------:R-:W-:Y:S05]  /*7ba0*/  BRA.DIV UR8, `(.L_x_167) ;  /* 0x0000000e08d07947 */ /* 0x000fea000b800000 */
[----:B------:R-:W-:-:S13]  /*7bb0*/  ELECT P6, URZ, PT ;  /* 0x00000000003f782f */ /* 0x000fda00038c0000 */
.L_x_189:
[----:B------:R-:W0:Y:S01]  /*7bc0*/  LDC R4, c[0x0][0x28c] ;  /* 0x0000a300ff047b82 */ /* 0x000e220000000800 */
[----:B------:R-:W-:Y:S01]  /*7bd0*/  BSSY B1, `(.L_x_168) ;  /* 0x000003c000017945 */ /* 0x000fe20003800000 */
[----:B0-----:R-:W-:-:S13]  /*7be0*/  ISETP.LT.OR P6, PT, R4, 0x1, !P6 ;  /* 0x000000010400780c */ /* 0x001fda00077c1670 */
[----:B------:R-:W-:Y:S05]  /*7bf0*/  @P6 BRA `(.L_x_169) ;  /* 0x0000000000e46947 */ /* 0x000fea0003800000 */
[----:B------:R-:W-:Y:S01]  /*7c00*/  LEA R11, R11, UR25, 0x1 ;  /* 0x000000190b0b7c11 */ /* 0x000fe2000f8e08ff */
[----:B------:R-:W-:Y:S01]  /*7c10*/  IMAD.MOV.U32 R21, RZ, RZ, RZ ;  /* 0x000000ffff157224 */ /* 0x000fe200078e00ff */
[----:B------:R-:W-:Y:S01]  /*7c20*/  LEA R20, R20, UR6, 0x6 ;  /* 0x0000000614147c11 */ /* 0x000fe2000f8e30ff */
[----:B------:R-:W-:Y:S02]  /*7c30*/  IMAD.MOV.U32 R4, RZ, RZ, R8 ;  /* 0x000000ffff047224 */ /* 0x000fe400078e0008 */
[----:B------:R-:W-:Y:S02]  /*7c40*/  IMAD.MOV.U32 R5, RZ, RZ, R0 ;  /* 0x000000ffff057224 */ /* 0x000fe400078e0000 */
[----:B------:R-:W-:Y:S02]  /*7c50*/  IMAD.MOV.U32 R6, RZ, RZ, R12 ;  /* 0x000000ffff067224 */ /* 0x000fe400078e000c */
[----:B------:R-:W-:-:S07]  /*7c60*/  IMAD.SHL.U32 R15, R11, 0x80, RZ ;  /* 0x000000800b0f7824 */ /* 0x000fce00078e00ff */
.L_x_172:
[----:B------:R-:W0:Y:S01]  /*7c70*/  S2R R14, SR_CgaCtaId ;  /* 0x00000000000e7919 */ /* 0x000e220000008800 */
[----:B------:R-:W-:Y:S02]  /*7c80*/  MOV R7, 0x400 ;  /* 0x0000040000077802 */ /* 0x000fe40000000f00 */
[----:B------:R-:W-:-:S13]  /*7c90*/  LOP3.LUT P1, RZ, R18, 0x7f, RZ, 0xc0, !PT ;  /* 0x0000007f12ff7812 */ /* 0x000fda000782c0ff */
[----:B------:R-:W1:Y:S01]  /*7ca0*/  @!P1 LDC R11, c[0x0][0x500] ;  /* 0x00014000ff0b9b82 */ /* 0x000e620000000800 */
[----:B0-----:R-:W-:Y:S02]  /*7cb0*/  LEA R22, R14, R7, 0x18 ;  /* 0x000000070e167211 */ /* 0x001fe400078ec0ff */
[----:B------:R-:W-:-:S03]  /*7cc0*/  SHF.L.U32 R7, R5, 0x1f, RZ ;  /* 0x0000001f05077819 */ /* 0x000fc600000006ff */
[----:B------:R-:W-:-:S04]  /*7cd0*/  IMAD R14, R6, 0x8, R22 ;  /* 0x00000008060e7824 */ /* 0x000fc800078e0216 */
[----:B------:R-:W0:Y:S02]  /*7ce0*/  SYNCS.PHASECHK.TRANS64.TRYWAIT P0, [R14+URZ+0x28], R7 ;  /* 0x000028070e0075a7 */ /* 0x000e24000800017f */
[----:B01----:R-:W-:Y:S05]  /*7cf0*/  @!P0 BRA `(.L_x_170) ;  /* 0x0000000c009c8947 */ /* 0x003fea0003800000 */
.L_x_190:
[----:B0-----:R-:W-:Y:S01]  /*7d00*/  PRMT R7, R9, 0x9910, RZ ;  /* 0x0000991009077816 */ /* 0x001fe200000000ff */
[----:B------:R0:W-:Y:S03]  /*7d10*/  @!P1 SYNCS.ARRIVE.TRANS64 RZ, [R14+URZ], R11 ;  /* 0x0000000b0eff99a7 */ /* 0x0001e6000800003f */
[----:B------:R-:W-:-:S13]  /*7d20*/  ISETP.NE.AND P0, PT, R7, 0x2, PT ;  /* 0x000000020700780c */ /* 0x000fda0003f05270 */
[----:B0-----:R-:W-:Y:S05]  /*7d30*/  @P0 BRA `(.L_x_171) ;  /* 0x0000000000040947 */ /* 0x001fea0003800000 */
[----:B------:R-:W-:Y:S01]  /*7d40*/  BPT.TRAP 0x1 ;  /* 0x000000040000795c */ /* 0x000fe20000300000 */
.L_x_171:
[----:B------:R-:W-:Y:S01]  /*7d50*/  LEA R7, R6, UR25, 0x1 ;  /* 0x0000001906077c11 */ /* 0x000fe2000f8e08ff */
[----:B------:R-:W-:Y:S01]  /*7d60*/  VIADD R4, R4, 0xffffffff ;  /* 0xffffffff04047836 */ /* 0x000fe20000000000 */
[----:B------:R-:W-:Y:S01]  /*7d70*/  R2UR UR23, R15 ;  /* 0x000000000f1772ca */ /* 0x000fe200000e0000 */
[----:B------:R-:W-:Y:S01]  /*7d80*/  UIADD3 UR14, UP0, UR28, 0xf0, URZ ;  /* 0x000000f01c0e7890 */ /* 0x000fe2000ff1e03f */
[----:B------:R-:W-:Y:S01]  /*7d90*/  R2UR UR9, R14 ;  /* 0x000000000e0972ca */ /* 0x000fe200000e0000 */
[----:B------:R-:W-:Y:S01]  /*7da0*/  IMAD.SHL.U32 R7, R7, 0x1000, RZ ;  /* 0x0000100007077824 */ /* 0x000fe200078e00ff */
[----:B------:R-:W-:Y:S01]  /*7db0*/  R2UR UR10, R21 ;  /* 0x00000000150a72ca */ /* 0x000fe200000e0000 */
[----:B------:R-:W-:Y:S01]  /*7dc0*/  UIADD3 UR32, UP1, UR28, 0x1f0, URZ ;  /* 0x000001f01c207890 */ /* 0x000fe2000ff3e03f */
[----:B------:R-:W-:Y:S01]  /*7dd0*/  R2UR UR12, R13 ;  /* 0x000000000d0c72ca */ /* 0x000fe200000e0000 */
[--C-:B------:R-:W-:Y:S01]  /*7de0*/  IMAD R11, R7, 0x4, R22.reuse ;  /* 0x00000004070b7824 */ /* 0x100fe200078e0216 */
[----:B------:R-:W-:Y:S01]  /*7df0*/  LEA R7, R6, UR7, 0xb ;  /* 0x0000000706077c11 */ /* 0x000fe2000f8e58ff */
[----:B------:R-:W-:Y:S01]  /*7e00*/  UIADD3.X UR15, URZ, UR29, URZ, UP0, !UPT ;  /* 0x0000001d3f0f7290 */ /* 0x000fe200087fe43f */
[----:B------:R-:W-:Y:S01]  /*7e10*/  R2UR UR24, R20 ;  /* 0x00000000141872ca */ /* 0x000fe200000e0000 */
[----:B------:R-:W-:Y:S01]  /*7e20*/  UPRMT UR20, URZ, 0x5410, UR18 ;  /* 0x000054103f147896 */ /* 0x000fe20008000012 */
[----:B------:R-:W-:Y:S01]  /*7e30*/  R2UR UR8, R11 ;  /* 0x000000000b0872ca */ /* 0x000fe200000e0000 */
[----:B------:R-:W-:Y:S01]  /*7e40*/  IMAD R7, R7, 0x4, R22 ;  /* 0x0000000407077824 */ /* 0x000fe200078e0216 */
[----:B------:R-:W-:Y:S01]  /*7e50*/  ISETP.GT.AND P1, PT, R4, 0x1, PT ;  /* 0x000000010400780c */ /* 0x000fe20003f24270 */
[----:B------:R-:W-:Y:S01]  /*7e60*/  VIADD R6, R6, 0x1 ;  /* 0x0000000106067836 */ /* 0x000fe20000000000 */
[----:B------:R-:W-:Y:S01]  /*7e70*/  UPRMT UR30, URZ, 0x5410, UR19 ;  /* 0x000054103f1e7896 */ /* 0x000fe20008000013 */
[----:B------:R-:W-:Y:S01]  /*7e80*/  VIADD R21, R21, 0x20 ;  /* 0x0000002015157836 */ /* 0x000fe20000000000 */
[----:B------:R-:W-:Y:S01]  /*7e90*/  R2UR UR11, R7 ;  /* 0x00000000070b72ca */ /* 0x000fe200000e0000 */
[----:B------:R-:W-:Y:S01]  /*7ea0*/  UIADD3.X UR33, URZ, UR29, URZ, UP1, !UPT ;  /* 0x0000001d3f217290 */ /* 0x000fe20008ffe43f */
[----:B------:R-:W-:Y:S01]  /*7eb0*/  ISETP.NE.AND P0, PT, R6, 0x5, PT ;  /* 0x000000050600780c */ /* 0x000fe20003f05270 */
[----:B------:R-:W-:Y:S01]  /*7ec0*/  UMOV UR16, 0x0 ;  /* 0x0000000000107882 */ /* 0x000fe20000000000 */
[----:B------:R-:W-:-:S02]  /*7ed0*/  UMOV UR17, 0x10000000 ;  /* 0x1000000000117882 */ /* 0x000fc40000000000 */
[----:B------:R-:W-:Y:S01]  /*7ee0*/  SEL R14, RZ, 0x1, P0 ;  /* 0x00000001ff0e7807 */ /* 0x000fe20000000000 */
[----:B------:R-:W-:Y:S01]  /*7ef0*/  UIADD3 UR8, UR8, 0x100, URZ ;  /* 0x0000010008087890 */ /* 0x000fe2000fffe03f */
[----:B------:R-:W-:Y:S02]  /*7f00*/  SEL R6, R6, RZ, P0 ;  /* 0x000000ff06067207 */ /* 0x000fe40000000000 */
[----:B------:R-:W-:-:S03]  /*7f10*/  LOP3.LUT R5, R5, R14, RZ, 0x3c, !PT ;  /* 0x0000000e05057212 */ /* 0x000fc600078e3cff */
[----:B------:R-:W-:-:S03]  /*7f20*/  UIADD3 UR22, UR11, 0x28100, URZ ;  /* 0x000281000b167890 */ /* 0x000fc6000fffe03f */
[----:B------:R-:W-:Y:S02]  /*7f30*/  UMOV UR11, UR23 ;  /* 0x00000017000b7c82 */ /* 0x000fe40008000000 */
[----:B------:R0:W-:Y:S02]  /*7f40*/  UTMALDG.3D.MULTICAST [UR8], [UR14], UR20, desc[UR16] ;  /* 0x000010080e0073b4 */ /* 0x0001e40008011814 */
[----:B0-----:R-:W-:Y:S01]  /*7f50*/  UMOV UR8, UR22 ;  /* 0x0000001600087c82 */ /* 0x001fe20008000000 */
[----:B------:R-:W-:Y:S02]  /*7f60*/  UMOV UR11, UR24 ;  /* 0x00000018000b7c82 */ /* 0x000fe40008000000 */
[----:B------:R0:W-:Y:S02]  /*7f70*/  UTMALDG.3D.MULTICAST [UR8], [UR32], UR30, desc[UR16] ;  /* 0x00001008200073b4 */ /* 0x0001e4000801181e */
[----:B0-----:R-:W-:Y:S05]  /*7f80*/  @P1 BRA `(.L_x_172) ;  /* 0xfffffffc00381947 */ /* 0x001fea000383ffff */
.L_x_169:
[----:B------:R-:W-:Y:S05]  /*7f90*/  BSYNC B1 ;  /* 0x0000000000017941 */ /* 0x000fea0003800000 */
.L_x_168:
[----:B------:R-:W-:Y:S01]  /*7fa0*/  LOP3.LUT P1, RZ, R10, 0xff, RZ, 0xc0, !PT ;  /* 0x000000ff0aff7812 */ /* 0x000fe2000782c0ff */
[C---:B------:R-:W-:Y:S01]  /*7fb0*/  IMAD.IADD R12, R3.reuse, 0x1, R12 ;  /* 0x00000001030c7824 */ /* 0x040fe200078e020c */
[----:B------:R-:W-:Y:S01]  /*7fc0*/  ULDC.64 UR8, c[0x0][0x650] ;  /* 0x0001940000087ab9 */ /* 0x000fe20000000a00 */
[C---:B------:R-:W-:Y:S01]  /*7fd0*/  ISETP.GE.U32.AND P2, PT, R3.reuse, 0x5, PT ;  /* 0x000000050300780c */ /* 0x040fe20003f46070 */
[----:B------:R-:W-:Y:S01]  /*7fe0*/  BSSY B1, `(.L_x_173) ;  /* 0x000006a000017945 */ /* 0x000fe20003800000 */
[----:B------:R-:W-:Y:S01]  /*7ff0*/  IMAD.MOV.U32 R11, RZ, RZ, -0x1 ;  /* 0xffffffffff0b7424 */ /* 0x000fe200078e00ff */
[----:B------:R-:W-:Y:S01]  /*8000*/  ISETP.GT.U32.AND P0, PT, R12, 0x4, PT ;  /* 0x000000040c00780c */ /* 0x000fe20003f04070 */
[----:B------:R-:W-:Y:S01]  /*8010*/  IMAD.MOV.U32 R20, RZ, RZ, -0x1 ;  /* 0xffffffffff147424 */ /* 0x000fe200078e00ff */
[----:B------:R-:W-:Y:S01]  /*8020*/  PRMT R10, RZ, 0x7610, R10 ;  /* 0x00007610ff0a7816 */ /* 0x000fe2000000000a */
[----:B------:R-:W-:Y:S01]  /*8030*/  IMAD.MOV.U32 R13, RZ, RZ, -0x1 ;  /* 0xffffffffff0d7424 */ /* 0x000fe200078e00ff */
[----:B------:R-:W-:-:S03]  /*8040*/  ISETP.LT.U32.AND P0, PT, R3, 0x5, P0 ;  /* 0x000000050300780c */ /* 0x000fc60000701070 */
[----:B------:R-:W0:Y:S01]  /*8050*/  @P1 S2R R5, SR_CgaCtaId ;  /* 0x0000000000051919 */ /* 0x000e220000008800 */
[----:B------:R-:W-:-:S04]  /*8060*/  @P1 MOV R4, 0x400 ;  /* 0x0000040000041802 */ /* 0x000fc80000000f00 */
[----:B0-----:R-:W-:Y:S01]  /*8070*/  @P1 LEA R6, R5, R4, 0x18 ;  /* 0x0000000405061211 */ /* 0x001fe200078ec0ff */
[----:B------:R-:W-:-:S03]  /*8080*/  IMAD.WIDE.U32 R4, R12, -0x33333333, RZ ;  /* 0xcccccccd0c047825 */ /* 0x000fc600078e00ff */
[----:B------:R0:W-:Y:S01]  /*8090*/  @P1 SYNCS.ARRIVE.TRANS64.A1T0 RZ, [R6+URZ+0x68], RZ ;  /* 0x000068ff06ff19a7 */ /* 0x0001e2000810003f */
[----:B------:R-:W-:Y:S02]  /*80a0*/  IADD3 R16, P1, R16, UR26, RZ ;  /* 0x0000001a10107c10 */ /* 0x000fe4000ff3e0ff */
[----:B------:R-:W-:Y:S02]  /*80b0*/  SHF.R.U32.HI R7, RZ, 0x2, R5 ;  /* 0x00000002ff077819 */ /* 0x000fe40000011605 */
[----:B------:R-:W-:Y:S02]  /*80c0*/  SEL R5, RZ, 0x1, !P0 ;  /* 0x00000001ff057807 */ /* 0x000fe40004000000 */
[----:B------:R-:W-:Y:S01]  /*80d0*/  IADD3.X R17, R17, UR21, RZ, P1, !PT ;  /* 0x0000001511117c10 */ /* 0x000fe20008ffe4ff */
[----:B------:R-:W-:Y:S01]  /*80e0*/  IMAD R12, R7, -0x5, R12 ;  /* 0xfffffffb070c7824 */ /* 0x000fe200078e020c */
[----:B------:R-:W-:Y:S02]  /*80f0*/  ISETP.GE.U32.AND P0, PT, R16, UR8, PT ;  /* 0x0000000810007c0c */ /* 0x000fe4000bf06070 */
[----:B------:R-:W-:-:S02]  /*8100*/  LOP3.LUT R0, R0, R5, RZ, 0x3c, !PT ;  /* 0x0000000500007212 */ /* 0x000fc400078e3cff */
[----:B------:R-:W-:Y:S02]  /*8110*/  ISETP.GE.U32.AND.EX P0, PT, R17, UR9, PT, P0 ;  /* 0x0000000911007c0c */ /* 0x000fe4000bf06100 */
[----:B------:R-:W-:Y:S02]  /*8120*/  @P2 LOP3.LUT R0, R0, 0x1, R7, 0x78, !PT ;  /* 0x0000000100002812 */ /* 0x000fe400078e7807 */
[----:B------:R-:W-:-:S09]  /*8130*/  PRMT R4, RZ, 0x7610, R4 ;  /* 0x00007610ff047816 */ /* 0x000fd20000000004 */
[----:B0-----:R-:W-:Y:S05]  /*8140*/  @P0 BRA `(.L_x_174) ;  /* 0x00000004004c0947 */ /* 0x001fea0003800000 */
[----:B------:R-:W0:Y:S01]  /*8150*/  S2R R14, SR_CTAID.X ;  /* 0x00000000000e7919 */ /* 0x000e220000002500 */
[----:B------:R-:W-:Y:S01]  /*8160*/  ULDC.64 UR8, c[0x0][0x628] ;  /* 0x00018a0000087ab9 */ /* 0x000fe20000000a00 */
[----:B------:R-:W1:Y:S01]  /*8170*/  LDC R15, c[0x0][0x144] ;  /* 0x00005100ff0f7b82 */ /* 0x000e620000000800 */
[----:B------:R-:W-:Y:S01]  /*8180*/  ISETP.NE.U32.AND P0, PT, RZ, UR8, PT ;  /* 0x00000008ff007c0c */ /* 0x000fe2000bf05070 */
[----:B------:R-:W2:Y:S01]  /*8190*/  S2R R11, SR_CTAID.Y ;  /* 0x00000000000b7919 */ /* 0x000ea20000002600 */
[----:B------:R-:W-:Y:S01]  /*81a0*/  ULDC UR10, c[0x0][0x150] ;  /* 0x00005400000a7ab9 */ /* 0x000fe20000000800 */
[----:B------:R-:W-:Y:S01]  /*81b0*/  ULDC UR11, c[0x0][0x630] ;  /* 0x00018c00000b7ab9 */ /* 0x000fe20000000800 */
[----:B------:R-:W-:Y:S01]  /*81c0*/  ISETP.NE.AND.EX P0, PT, RZ, UR9, PT, P0 ;  /* 0x00000009ff007c0c */ /* 0x000fe2000bf05300 */
[----:B------:R-:W-:Y:S01]  /*81d0*/  IMAD.MOV.U32 R4, RZ, RZ, R16 ;  /* 0x000000ffff047224 */ /* 0x000fe200078e0010 */
[----:B0-----:R-:W-:-:S05]  /*81e0*/  I2FP.F32.U32 R5, R14 ;  /* 0x0000000e00057245 */ /* 0x001fca0000201000 */
[----:B------:R-:W-:Y:S01]  /*81f0*/  FMUL R20, R5, UR10 ;  /* 0x0000000a05147c20 */ /* 0x000fe20008400000 */
[----:B------:R-:W-:-:S05]  /*8200*/  IMAD.MOV.U32 R5, RZ, RZ, R17 ;  /* 0x000000ffff057224 */ /* 0x000fca00078e0011 */
[----:B--2---:R-:W-:Y:S05]  /*8210*/  @!P0 BRA `(.L_x_175) ;  /* 0x0000000000288947 */ /* 0x004fea0003800000 */
[----:B------:R-:W-:Y:S02]  /*8220*/  ULDC UR10, c[0x0][0x634] ;  /* 0x00018d00000a7ab9 */ /* 0x000fe40000000800 */
[----:B------:R-:W-:-:S05]  /*8230*/  IADD3 R5, P0, R16, UR10, RZ ;  /* 0x0000000a10057c10 */ /* 0x000fca000ff1e0ff */
[----:B------:R-:W-:-:S04]  /*8240*/  IMAD.X R13, RZ, RZ, R17, P0 ;  /* 0x000000ffff0d7224 */ /* 0x000fc800000e0611 */
[----:B------:R-:W-:-:S04]  /*8250*/  IMAD.WIDE.U32 R6, R13, UR8, RZ ;  /* 0x000000080d067c25 */ /* 0x000fc8000f8e00ff */
[----:B------:R-:W-:-:S04]  /*8260*/  IMAD.WIDE.U32 R6, P0, R5, UR9, R6 ;  /* 0x0000000905067c25 */ /* 0x000fc8000f800006 */
[----:B------:R-:W-:-:S04]  /*8270*/  IMAD.WIDE.U32 R4, R5, UR8, RZ ;  /* 0x0000000805047c25 */ /* 0x000fc8000f8e00ff */
[----:B------:R-:W-:Y:S01]  /*8280*/  IMAD.MOV.U32 R4, RZ, RZ, R7 ;  /* 0x000000ffff047224 */ /* 0x000fe200078e0007 */
[----:B------:R-:W-:Y:S01]  /*8290*/  IADD3 RZ, P1, R5, R6, RZ ;  /* 0x0000000605ff7210 */ /* 0x000fe20007f3e0ff */
[----:B------:R-:W-:-:S04]  /*82a0*/  IMAD.X R5, RZ, RZ, RZ, P0 ;  /* 0x000000ffff057224 */ /* 0x000fc800000e06ff */
[----:B------:R-:W-:-:S08]  /*82b0*/  IMAD.WIDE.U32.X R4, R13, UR9, R4, P1 ;  /* 0x000000090d047c25 */ /* 0x000fd000088e0404 */
.L_x_175:
[--C-:B------:R-:W-:Y:S01]  /*82c0*/  SHF.R.U64 R13, R4, UR11, R5.reuse ;  /* 0x0000000b040d7c19 */ /* 0x100fe20008001205 */
[----:B------:R-:W0:Y:S01]  /*82d0*/  F2I.U32.TRUNC.NTZ R20, R20 ;  /* 0x0000001400147305 */ /* 0x000e22000020f000 */
[----:B------:R-:W-:Y:S01]  /*82e0*/  SHF.R.U32.HI R4, RZ, UR11, R5 ;  /* 0x0000000bff047c19 */ /* 0x000fe20008011605 */
[----:B------:R-:W-:Y:S01]  /*82f0*/  ULDC.64 UR8, c[0x0][0x620] ;  /* 0x0001880000087ab9 */ /* 0x000fe20000000a00 */
[----:B------:R-:W-:Y:S01]  /*8300*/  IADD3 R7, P0, RZ, -R13, RZ ;  /* 0x8000000dff077210 */ /* 0x000fe20007f1e0ff */
[----:B------:R-:W-:Y:S01]  /*8310*/  ULDC.64 UR10, c[0x0][0x640] ;  /* 0x00019000000a7ab9 */ /* 0x000fe20000000a00 */
[----:B------:R-:W2:Y:S03]  /*8320*/  LDC R22, c[0x0][0x148] ;  /* 0x00005200ff167b82 */ /* 0x000ea60000000800 */
[----:B------:R-:W-:Y:S01]  /*8330*/  IMAD.X R4, RZ, RZ, ~R4, P0 ;  /* 0x000000ffff047224 */ /* 0x000fe200000e0e04 */
[----:B------:R-:W-:-:S03]  /*8340*/  ISETP.NE.U32.AND P0, PT, RZ, UR10, PT ;  /* 0x0000000aff007c0c */ /* 0x000fc6000bf05070 */
[----:B------:R-:W-:Y:S01]  /*8350*/  IMAD R6, R4, UR8, RZ ;  /* 0x0000000804067c24 */ /* 0x000fe2000f8e02ff */
[----:B------:R-:W-:Y:S01]  /*8360*/  ISETP.NE.AND.EX P0, PT, RZ, UR11, PT, P0 ;  /* 0x0000000bff007c0c */ /* 0x000fe2000bf05300 */
[----:B------:R-:W-:Y:S01]  /*8370*/  IMAD.WIDE.U32 R4, R7, UR8, R16 ;  /* 0x0000000807047c25 */ /* 0x000fe2000f8e0010 */
[----:B------:R-:W-:-:S03]  /*8380*/  ULDC UR8, c[0x0][0x618] ;  /* 0x0001860000087ab9 */ /* 0x000fc60000000800 */
[----:B------:R-:W-:Y:S01]  /*8390*/  IMAD R7, R7, UR9, R6 ;  /* 0x0000000907077c24 */ /* 0x000fe2000f8e0206 */
[----:B------:R-:W-:Y:S01]  /*83a0*/  ULDC UR9, c[0x0][0x154] ;  /* 0x0000550000097ab9 */ /* 0x000fe20000000800 */
[----:B0-----:R-:W-:Y:S02]  /*83b0*/  IMAD.MOV R6, RZ, RZ, -R20 ;  /* 0x000000ffff067224 */ /* 0x001fe400078e0a14 */
[----:B------:R-:W-:Y:S02]  /*83c0*/  IMAD.IADD R5, R5, 0x1, R7 ;  /* 0x0000000105057824 */ /* 0x000fe400078e0207 */
[----:B-1----:R-:W-:Y:S01]  /*83d0*/  IMAD R14, R15, R6, R14 ;  /* 0x000000060f0e7224 */ /* 0x002fe200078e020e */
[----:B------:R-:W-:Y:S02]  /*83e0*/  I2FP.F32.U32 R6, R11 ;  /* 0x0000000b00067245 */ /* 0x000fe40000201000 */
[--C-:B------:R-:W-:Y:S02]  /*83f0*/  SHF.R.U64 R15, R4, UR8, R5.reuse ;  /* 0x00000008040f7c19 */ /* 0x100fe40008001205 */
[----:B------:R-:W-:Y:S01]  /*8400*/  SHF.R.U32.HI R4, RZ, UR8, R5 ;  /* 0x00000008ff047c19 */ /* 0x000fe20008011605 */
[----:B------:R-:W-:Y:S01]  /*8410*/  FMUL R6, R6, UR9 ;  /* 0x0000000906067c20 */ /* 0x000fe20008400000 */
[----:B------:R-:W-:-:S02]  /*8420*/  ULDC UR8, c[0x0][0x608] ;  /* 0x0001820000087ab9 */ /* 0x000fc40000000800 */
[--C-:B------:R-:W-:Y:S01]  /*8430*/  SHF.R.U64 R21, R15, UR8, R4.reuse ;  /* 0x000000080f157c19 */ /* 0x100fe20008001204 */
[----:B------:R0:W1:Y:S01]  /*8440*/  F2I.U32.TRUNC.NTZ R24, R6 ;  /* 0x0000000600187305 */ /* 0x000062000020f000 */
[----:B------:R-:W-:Y:S01]  /*8450*/  SHF.R.U32.HI R4, RZ, UR8, R4 ;  /* 0x00000008ff047c19 */ /* 0x000fe20008011604 */
[----:B------:R-:W-:-:S03]  /*8460*/  ULDC UR8, c[0x0][0x658] ;  /* 0x0001960000087ab9 */ /* 0x000fc60000000800 */
[--C-:B------:R-:W-:Y:S02]  /*8470*/  SHF.R.U64 R20, R21, UR8, R4.reuse ;  /* 0x0000000815147c19 */ /* 0x100fe40008001204 */
[----:B------:R-:W-:-:S03]  /*8480*/  SHF.R.U32.HI R23, RZ, UR8, R4 ;  /* 0x00000008ff177c19 */ /* 0x000fc60008011604 */
[----:B------:R-:W-:Y:S02]  /*8490*/  IMAD.MOV.U32 R4, RZ, RZ, R20 ;  /* 0x000000ffff047224 */ /* 0x000fe400078e0014 */
[----:B------:R-:W-:Y:S01]  /*84a0*/  IMAD.MOV.U32 R5, RZ, RZ, R23 ;  /* 0x000000ffff057224 */ /* 0x000fe200078e0017 */
[----:B0-----:R-:W-:Y:S06]  /*84b0*/  @!P0 BRA `(.L_x_176) ;  /* 0x0000000000288947 */ /* 0x001fec0003800000 */
        /* <DEDUP_REMOVED lines=10> */
.L_x_176:
[----:B------:R-:W-:Y:S01]  /*8560*/  ISETP.NE.AND P0, PT, R2, 0x1, PT ;  /* 0x000000010200780c */ /* 0x000fe20003f05270 */
[----:B------:R-:W-:Y:S01]  /*8570*/  ULDC UR8, c[0x0][0x648] ;  /* 0x0001920000087ab9 */ /* 0x000fe20000000800 */
[----:B-1----:R-:W-:Y:S01]  /*8580*/  IMAD.MOV R24, RZ, RZ, -R24 ;  /* 0x000000ffff187224 */ /* 0x002fe200078e0a18 */
[----:B------:R-:W-:Y:S01]  /*8590*/  SHF.R.U64 R4, R4, UR8, R5 ;  /* 0x0000000804047c19 */ /* 0x000fe20008001205 */
[----:B------:R-:W-:Y:S01]  /*85a0*/  ULDC UR8, c[0x0][0x638] ;  /* 0x00018e0000087ab9 */ /* 0x000fe20000000800 */
[----:B------:R-:W-:Y:S01]  /*85b0*/  LOP3.LUT R21, R21, UR13, RZ, 0xc0, !PT ;  /* 0x0000000d15157c12 */ /* 0x000fe2000f8ec0ff */
[----:B------:R-:W-:Y:S02]  /*85c0*/  ULDC UR9, c[0x0][0x610] ;  /* 0x0001840000097ab9 */ /* 0x000fe40000000800 */
[----:B------:R-:W-:Y:S02]  /*85d0*/  IMAD.MOV R5, RZ, RZ, -R4 ;  /* 0x000000ffff057224 */ /* 0x000fe400078e0a04 */
[----:B------:R-:W-:-:S02]  /*85e0*/  IMAD R21, R4, UR5, R21 ;  /* 0x0000000504157c24 */ /* 0x000fc4000f8e0215 */
[----:B------:R-:W-:Y:S01]  /*85f0*/  IMAD R20, R5, UR8, R20 ;  /* 0x0000000805147c24 */ /* 0x000fe2000f8e0214 */
[----:B------:R-:W-:Y:S01]  /*8600*/  ULDC UR8, c[0x0][0x600] ;  /* 0x0001800000087ab9 */ /* 0x000fe20000000800 */
[----:B--2---:R-:W-:Y:S01]  /*8610*/  @P0 IMAD R14, R22, R24, R11 ;  /* 0x00000018160e0224 */ /* 0x004fe200078e020b */
[----:B------:R-:W-:Y:S01]  /*8620*/  LOP3.LUT R11, R15, UR4, RZ, 0xc0, !PT ;  /* 0x000000040f0b7c12 */ /* 0x000fe2000f8ec0ff */
[----:B------:R-:W-:Y:S02]  /*8630*/  IMAD.MOV.U32 R4, RZ, RZ, 0x1 ;  /* 0x00000001ff047424 */ /* 0x000fe400078e00ff */
[----:B------:R-:W-:Y:S02]  /*8640*/  IMAD R14, R21, UR9, R14 ;  /* 0x00000009150e7c24 */ /* 0x000fe4000f8e020e */
[----:B------:R-:W-:-:S05]  /*8650*/  IMAD R11, R20, UR8, R11 ;  /* 0x00000008140b7c24 */ /* 0x000fca000f8e020b */
[----:B------:R-:W-:Y:S02]  /*8660*/  SEL R20, R11, R14, !P0 ;  /* 0x0000000e0b147207 */ /* 0x000fe40004000000 */
[----:B------:R-:W-:-:S07]  /*8670*/  SEL R11, R14, R11, !P0 ;  /* 0x0000000b0e0b7207 */ /* 0x000fce0004000000 */
.L_x_174:
[----:B------:R-:W-:Y:S05]  /*8680*/  BSYNC B1 ;  /* 0x0000000000017941 */ /* 0x000fea0003800000 */
.L_x_173:
[----:B------:R-:W-:-:S13]  /*8690*/  LOP3.LUT P0, RZ, R4, 0xff, RZ, 0xc0, !PT ;  /* 0x000000ff04ff7812 */ /* 0x000fda000780c0ff */
[----:B------:R-:W-:Y:S05]  /*86a0*/  @P0 BRA `(.L_x_177) ;  /* 0xfffffff400380947 */ /* 0x000fea000383ffff */
[----:B------:R-:W-:Y:S05]  /*86b0*/  BSYNC B0 ;  /* 0x0000000000007941 */ /* 0x000fea0003800000 */
.L_x_166:
[----:B------:R-:W-:-:S03]  /*86c0*/  UMOV UR8, 0xffffffff ;  /* 0xffffffff00087882 */ /* 0x000fc60000000000 */
[----:B------:R-:W-:Y:S05]  /*86d0*/  BRA.DIV UR8, `(.L_x_178) ;  /* 0x0000000608387947 */ /* 0x000fea000b800000 */
[----:B------:R-:W-:-:S13]  /*86e0*/  ELECT P6, URZ, PT ;  /* 0x00000000003f782f */ /* 0x000fda00038c0000 */
.L_x_193:
[----:B------:R-:W-:Y:S04]  /*86f0*/  BSSY B0, `(.L_x_179) ;  /* 0x0000034000007945 */ /* 0x000fe80003800000 */
[----:B------:R-:W-:Y:S05]  /*8700*/  @!P6 BRA `(.L_x_180) ;  /* 0x0000000000c8e947 */ /* 0x000fea0003800000 */
[----:B------:R-:W-:-:S04]  /*8710*/  LOP3.LUT R19, R19, 0x2, RZ, 0xfc, !PT ;  /* 0x0000000213137812 */ /* 0x000fc800078efcff */
[----:B------:R-:W-:-:S13]  /*8720*/  ISETP.NE.AND P0, PT, R19, 0x3, PT ;  /* 0x000000031300780c */ /* 0x000fda0003f05270 */
[----:B------:R-:W-:Y:S05]  /*8730*/  @!P0 BRA `(.L_x_181) ;  /* 0x0000000000048947 */ /* 0x000fea0003800000 */
[----:B------:R-:W-:Y:S01]  /*8740*/  BPT.TRAP 0x1 ;  /* 0x000000040000795c */ /* 0x000fe20000300000 */
.L_x_181:
[----:B------:R-:W0:Y:S01]  /*8750*/  S2R R3, SR_CgaCtaId ;  /* 0x0000000000037919 */ /* 0x000e220000008800 */
[----:B------:R-:W-:-:S04]  /*8760*/  MOV R2, 0x400 ;  /* 0x0000040000027802 */ /* 0x000fc80000000f00 */
[----:B0-----:R-:W-:Y:S02]  /*8770*/  LEA R3, R3, R2, 0x18 ;  /* 0x0000000203037211 */ /* 0x001fe400078ec0ff */
[----:B------:R-:W-:-:S03]  /*8780*/  SHF.L.U32 R2, R0, 0x1f, RZ ;  /* 0x0000001f00027819 */ /* 0x000fc600000006ff */
[----:B------:R-:W-:-:S04]  /*8790*/  VIADD R3, R3, 0x28 ;  /* 0x0000002803037836 */ /* 0x000fc80000000000 */
[C---:B------:R-:W-:Y:S02]  /*87a0*/  IMAD R7, R12.reuse, 0x8, R3 ;  /* 0x000000080c077824 */ /* 0x040fe400078e0203 */
[----:B------:R-:W-:Y:S02]  /*87b0*/  VIADD R12, R12, 0x1 ;  /* 0x000000010c0c7836 */ /* 0x000fe40000000000 */
[----:B------:R-:W0:Y:S03]  /*87c0*/  SYNCS.PHASECHK.TRANS64.TRYWAIT P0, [R7+URZ], R2 ;  /* 0x00000002070075a7 */ /* 0x000e26000800017f */
[----:B------:R-:W-:-:S04]  /*87d0*/  ISETP.NE.AND P1, PT, R12, 0x5, PT ;  /* 0x000000050c00780c */ /* 0x000fc80003f25270 */
[----:B------:R-:W-:Y:S02]  /*87e0*/  SEL R5, RZ, 0x1, P1 ;  /* 0x00000001ff057807 */ /* 0x000fe40000800000 */
[----:B------:R-:W-:Y:S02]  /*87f0*/  SEL R12, R12, RZ, P1 ;  /* 0x000000ff0c0c7207 */ /* 0x000fe40000800000 */
[----:B------:R-:W-:-:S03]  /*8800*/  LOP3.LUT R5, R0, R5, RZ, 0x3c, !PT ;  /* 0x0000000500057212 */ /* 0x000fc600078e3cff */
[----:B------:R-:W-:Y:S01]  /*8810*/  IMAD R9, R12, 0x8, R3 ;  /* 0x000000080c097824 */ /* 0x000fe200078e0203 */
[----:B------:R-:W-:Y:S01]  /*8820*/  SHF.L.U32 R4, R5, 0x1f, RZ ;  /* 0x0000001f05047819 */ /* 0x000fe200000006ff */
[----:B0-----:R-:W-:Y:S06]  /*8830*/  @!P0 BRA `(.L_x_182) ;  /* 0x0000000400008947 */ /* 0x001fec0003800000 */
.L_x_194:
[----:B------:R-:W1:Y:S01]  /*8840*/  SYNCS.PHASECHK.TRANS64.TRYWAIT P0, [R9+URZ], R4 ;  /* 0x00000004090075a7 */ /* 0x000e62000800017f */
[----:B------:R-:W-:-:S05]  /*8850*/  VIADD R0, R12, 0x1 ;  /* 0x000000010c007836 */ /* 0x000fca0000000000 */
[----:B------:R-:W-:-:S04]  /*8860*/  ISETP.NE.AND P1, PT, R0, 0x5, PT ;  /* 0x000000050000780c */ /* 0x000fc80003f25270 */
[----:B0-----:R-:W-:Y:S02]  /*8870*/  SEL R2, RZ, 0x1, P1 ;  /* 0x00000001ff027807 */ /* 0x001fe40000800000 */
[----:B------:R-:W-:Y:S02]  /*8880*/  SEL R0, R0, RZ, P1 ;  /* 0x000000ff00007207 */ /* 0x000fe40000800000 */
[----:B------:R-:W-:-:S03]  /*8890*/  LOP3.LUT R7, R5, R2, RZ, 0x3c, !PT ;  /* 0x0000000205077212 */ /* 0x000fc600078e3cff */
[----:B------:R-:W-:Y:S01]  /*88a0*/  IMAD R6, R0, 0x8, R3 ;  /* 0x0000000800067824 */ /* 0x000fe200078e0203 */
[----:B------:R-:W-:Y:S01]  /*88b0*/  SHF.L.U32 R5, R7, 0x1f, RZ ;  /* 0x0000001f07057819 */ /* 0x000fe200000006ff */
[----:B-1----:R-:W-:Y:S06]  /*88c0*/  @!P0 BRA `(.L_x_183) ;  /* 0x0000000000f08947 */ /* 0x002fec0003800000 */
.L_x_195:
[----:B------:R-:W1:Y:S01]  /*88d0*/  SYNCS.PHASECHK.TRANS64.TRYWAIT P0, [R6+URZ], R5 ;  /* 0x00000005060075a7 */ /* 0x000e62000800017f */
[----:B------:R-:W-:-:S05]  /*88e0*/  VIADD R0, R0, 0x1 ;  /* 0x0000000100007836 */ /* 0x000fca0000000000 */
[----:B------:R-:W-:-:S04]  /*88f0*/  ISETP.NE.AND P1, PT, R0, 0x5, PT ;  /* 0x000000050000780c */ /* 0x000fc80003f25270 */
[----:B------:R-:W-:Y:S02]  /*8900*/  SEL R2, RZ, 0x1, P1 ;  /* 0x00000001ff027807 */ /* 0x000fe40000800000 */
[----:B------:R-:W-:Y:S02]  /*8910*/  SEL R0, R0, RZ, P1 ;  /* 0x000000ff00007207 */ /* 0x000fe40000800000 */
[----:B------:R-:W-:-:S03]  /*8920*/  LOP3.LUT R7, R7, R2, RZ, 0x3c, !PT ;  /* 0x0000000207077212 */ /* 0x000fc600078e3cff */
[----:B0-----:R-:W-:Y:S01]  /*8930*/  IMAD R9, R0, 0x8, R3 ;  /* 0x0000000800097824 */ /* 0x001fe200078e0203 */
[----:B------:R-:W-:Y:S01]  /*8940*/  SHF.L.U32 R4, R7, 0x1f, RZ ;  /* 0x0000001f07047819 */ /* 0x000fe200000006ff */
[----:B-1----:R-:W-:Y:S06]  /*8950*/  @!P0 BRA `(.L_x_184) ;  /* 0x0000000000e08947 */ /* 0x002fec0003800000 */
.L_x_196:
[----:B------:R-:W1:Y:S01]  /*8960*/  SYNCS.PHASECHK.TRANS64.TRYWAIT P0, [R9+URZ], R4 ;  /* 0x00000004090075a7 */ /* 0x000e62000800017f */
[----:B------:R-:W-:-:S05]  /*8970*/  VIADD R0, R0, 0x1 ;  /* 0x0000000100007836 */ /* 0x000fca0000000000 */
[----:B------:R-:W-:-:S04]  /*8980*/  ISETP.NE.AND P1, PT, R0, 0x5, PT ;  /* 0x000000050000780c */ /* 0x000fc80003f25270 */
[----:B------:R-:W-:Y:S02]  /*8990*/  SEL R2, RZ, 0x1, P1 ;  /* 0x00000001ff027807 */ /* 0x000fe40000800000 */
[----:B------:R-:W-:Y:S02]  /*89a0*/  SEL R0, R0, RZ, P1 ;  /* 0x000000ff00007207 */ /* 0x000fe40000800000 */
[----:B------:R-:W-:Y:S01]  /*89b0*/  LOP3.LUT R2, R7, R2, RZ, 0x3c, !PT ;  /* 0x0000000207027212 */ /* 0x000fe200078e3cff */
[----:B-1----:R-:W-:Y:S06]  /*89c0*/  @!P0 BRA `(.L_x_185) ;  /* 0x0000000000d88947 */ /* 0x002fec0003800000 */
.L_x_197:
[----:B------:R-:W-:Y:S01]  /*89d0*/  IMAD R3, R0, 0x8, R3 ;  /* 0x0000000800037824 */ /* 0x000fe200078e0203 */
[----:B------:R-:W-:-:S07]  /*89e0*/  SHF.L.U32 R0, R2, 0x1f, RZ ;  /* 0x0000001f02007819 */ /* 0x000fce00000006ff */
.L_x_186:
[----:B--2---:R2:W3:Y:S02]  /*89f0*/  SYNCS.PHASECHK.TRANS64.TRYWAIT P0, [R3+URZ], R0 ;  /* 0x00000000030075a7 */ /* 0x0044e4000800017f */
[----:B---3--:R-:W-:Y:S05]  /*8a00*/  @!P0 NANOSLEEP.SYNCS 0x989680 ;  /* 0x009896800000895d */ /* 0x008fea0003900000 */
[----:B------:R-:W3:Y:S02]  /*8a10*/  @!P0 SYNCS.PHASECHK.TRANS64 P0, [R3+URZ], R0 ;  /* 0x00000000030085a7 */ /* 0x000ee4000800007f */
[----:B---3--:R-:W-:Y:S05]  /*8a20*/  @!P0 BRA `(.L_x_186) ;  /* 0xfffffffc00f08947 */ /* 0x008fea000383ffff */
.L_x_180:
[----:B------:R-:W-:Y:S05]  /*8a30*/  BSYNC B0 ;  /* 0x0000000000007941 */ /* 0x000fea0003800000 */
.L_x_179:
[----:B------:R-:W-:Y:S05]  /*8a40*/  EXIT ;  /* 0x000000000000794d */ /* 0x000fea0003800000 */
.L_x_21:
[----:B----4-:R4:W0:Y:S02]  /*8a50*/  SYNCS.PHASECHK.TRANS64.TRYWAIT P1, [R3+URZ], R0 ;  /* 0x00000000030075a7 */ /* 0x010824000802017f */
[----:B0-----:R-:W-:Y:S05]  /*8a60*/  @!P1 NANOSLEEP.SYNCS 0x989680 ;  /* 0x009896800000995d */ /* 0x001fea0003900000 */
[----:B------:R-:W0:Y:S02]  /*8a70*/  @!P1 SYNCS.PHASECHK.TRANS64 P1, [R3+URZ], R0 ;  /* 0x00000000030095a7 */ /* 0x000e24000802007f */
[----:B0-----:R-:W-:Y:S05]  /*8a80*/  @!P1 BRA `(.L_x_21) ;  /* 0xfffffffc00f09947 */ /* 0x001fea000383ffff */
[----:B------:R-:W-:Y:S05]  /*8a90*/  BRA `(.L_x_20) ;  /* 0xffffff8800a87947 */ /* 0x000fea000383ffff */
.L_x_26:
[----:B-1----:R1:W3:Y:S02]  /*8aa0*/  SYNCS.PHASECHK.TRANS64.TRYWAIT P1, [R5+URZ], R4 ;  /* 0x00000004050075a7 */ /* 0x0022e4000802017f */
[----:B---3--:R-:W-:Y:S05]  /*8ab0*/  @!P1 NANOSLEEP.SYNCS 0x989680 ;  /* 0x009896800000995d */ /* 0x008fea0003900000 */
[----:B------:R-:W3:Y:S02]  /*8ac0*/  @!P1 SYNCS.PHASECHK.TRANS64 P1, [R5+URZ], R4 ;  /* 0x00000004050095a7 */ /* 0x000ee4000802007f */
[----:B---3--:R-:W-:Y:S05]  /*8ad0*/  @!P1 BRA `(.L_x_26) ;  /* 0xfffffffc00f09947 */ /* 0x008fea000383ffff */
[----:B------:R-:W-:Y:S05]  /*8ae0*/  BRA `(.L_x_25) ;  /* 0xffffff8c00f87947 */ /* 0x000fea000383ffff */
.L_x_167:
[----:B------:R-:W-:Y:S01]  /*8af0*/  BSSY B1, `(.L_x_187) ;  /* 0x0000006000017945 */ /* 0x000fe20003800000 */
[----:B------:R-:W-:-:S07]  /*8b00*/  IMAD.MOV.U32 R15, RZ, RZ, -0x1 ;  /* 0xffffffffff0f7424 */ /* 0x000fce00078e00ff */
[----:B------:R-:W-:Y:S05]  /*8b10*/  WARPSYNC.COLLECTIVE R15, `(.L_x_188) ;  /* 0x000000000f0c7348 */ /* 0x000fea0003c00000 */
[----:B------:R-:W-:Y:S02]  /*8b20*/  ELECT P6, UR62, PT ;  /* 0x00000000003e782f */ /* 0x000fe400038c0000 */
[----:B------:R-:W-:Y:S01]  /*8b30*/  MOV R14, UR62 ;  /* 0x0000003e000e7c02 */ /* 0x000fe20008000f00 */
[----:B------:R-:W-:Y:S10]  /*8b40*/  ENDCOLLECTIVE ;  /* 0x000000000000791b */ /* 0x000ff40003800000 */
.L_x_188:
[----:B------:R-:W-:Y:S05]  /*8b50*/  BSYNC B1 ;  /* 0x0000000000017941 */ /* 0x000fea0003800000 */
.L_x_187:
[----:B------:R-:W-:Y:S05]  /*8b60*/  BRA `(.L_x_189) ;  /* 0xfffffff000147947 */ /* 0x000fea000383ffff */
.L_x_170:
[----:B0-----:R0:W1:Y:S02]  /*8b70*/  SYNCS.PHASECHK.TRANS64.TRYWAIT P0, [R14+URZ+0x28], R7 ;  /* 0x000028070e0075a7 */ /* 0x001064000800017f */
[----:B-1----:R-:W-:Y:S05]  /*8b80*/  @!P0 NANOSLEEP.SYNCS 0x989680 ;  /* 0x009896800000895d */ /* 0x002fea0003900000 */
[----:B------:R-:W1:Y:S02]  /*8b90*/  @!P0 SYNCS.PHASECHK.TRANS64 P0, [R14+URZ+0x28], R7 ;  /* 0x000028070e0085a7 */ /* 0x000e64000800007f */
[----:B-1----:R-:W-:Y:S05]  /*8ba0*/  @!P0 BRA `(.L_x_170) ;  /* 0xfffffffc00f08947 */ /* 0x002fea000383ffff */
[----:B------:R-:W-:Y:S05]  /*8bb0*/  BRA `(.L_x_190) ;  /* 0xfffffff000507947 */ /* 0x000fea000383ffff */
.L_x_178:
[----:B------:R-:W-:Y:S01]  /*8bc0*/  BSSY B0, `(.L_x_191) ;  /* 0x0000006000007945 */ /* 0x000fe20003800000 */
[----:B------:R-:W-:-:S07]  /*8bd0*/  IMAD.MOV.U32 R15, RZ, RZ, -0x1 ;  /* 0xffffffffff0f7424 */ /* 0x000fce00078e00ff */
[----:B------:R-:W-:Y:S05]  /*8be0*/  WARPSYNC.COLLECTIVE R15, `(.L_x_192) ;  /* 0x000000000f0c7348 */ /* 0x000fea0003c00000 */
[----:B------:R-:W-:Y:S02]  /*8bf0*/  ELECT P6, UR62, PT ;  /* 0x00000000003e782f */ /* 0x000fe400038c0000 */
[----:B------:R-:W-:Y:S01]  /*8c00*/  MOV R14, UR62 ;  /* 0x0000003e000e7c02 */ /* 0x000fe20008000f00 */
[----:B------:R-:W-:Y:S10]  /*8c10*/  ENDCOLLECTIVE ;  /* 0x000000000000791b */ /* 0x000ff40003800000 */
.L_x_192:
[----:B------:R-:W-:Y:S05]  /*8c20*/  BSYNC B0 ;  /* 0x0000000000007941 */ /* 0x000fea0003800000 */
.L_x_191:
[----:B------:R-:W-:Y:S05]  /*8c30*/  BRA `(.L_x_193) ;  /* 0xfffffff800ac7947 */ /* 0x000fea000383ffff */
.L_x_182:
[----:B0-----:R0:W1:Y:S02]  /*8c40*/  SYNCS.PHASECHK.TRANS64.TRYWAIT P0, [R7+URZ], R2 ;  /* 0x00000002070075a7 */ /* 0x001064000800017f */
[----:B-1----:R-:W-:Y:S05]  /*8c50*/  @!P0 NANOSLEEP.SYNCS 0x989680 ;  /* 0x009896800000895d */ /* 0x002fea0003900000 */
[----:B------:R-:W1:Y:S02]  /*8c60*/  @!P0 SYNCS.PHASECHK.TRANS64 P0, [R7+URZ], R2 ;  /* 0x00000002070085a7 */ /* 0x000e64000800007f */
[----:B-1----:R-:W-:Y:S05]  /*8c70*/  @!P0 BRA `(.L_x_182) ;  /* 0xfffffffc00f08947 */ /* 0x002fea000383ffff */
[----:B------:R-:W-:Y:S05]  /*8c80*/  BRA `(.L_x_194) ;  /* 0xfffffff800ec7947 */ /* 0x000fea000383ffff */
.L_x_183:
[----:B0-----:R0:W1:Y:S02]  /*8c90*/  SYNCS.PHASECHK.TRANS64.TRYWAIT P0, [R9+URZ], R4 ;  /* 0x00000004090075a7 */ /* 0x001064000800017f */
[----:B-1----:R-:W-:Y:S05]  /*8ca0*/  @!P0 NANOSLEEP.SYNCS 0x989680 ;  /* 0x009896800000895d */ /* 0x002fea0003900000 */
[----:B------:R-:W1:Y:S02]  /*8cb0*/  @!P0 SYNCS.PHASECHK.TRANS64 P0, [R9+URZ], R4 ;  /* 0x00000004090085a7 */ /* 0x000e64000800007f */
[----:B-1----:R-:W-:Y:S05]  /*8cc0*/  @!P0 BRA `(.L_x_183) ;  /* 0xfffffffc00f08947 */ /* 0x002fea000383ffff */
[----:B------:R-:W-:Y:S05]  /*8cd0*/  BRA `(.L_x_195) ;  /* 0xfffffff800fc7947 */ /* 0x000fea000383ffff */
.L_x_184:
[----:B0-----:R0:W1:Y:S02]  /*8ce0*/  SYNCS.PHASECHK.TRANS64.TRYWAIT P0, [R6+URZ], R5 ;  /* 0x00000005060075a7 */ /* 0x001064000800017f */
[----:B-1----:R-:W-:Y:S05]  /*8cf0*/  @!P0 NANOSLEEP.SYNCS 0x989680 ;  /* 0x009896800000895d */ /* 0x002fea0003900000 */
[----:B------:R-:W1:Y:S02]  /*8d00*/  @!P0 SYNCS.PHASECHK.TRANS64 P0, [R6+URZ], R5 ;  /* 0x00000005060085a7 */ /* 0x000e64000800007f */
[----:B-1----:R-:W-:Y:S05]  /*8d10*/  @!P0 BRA `(.L_x_184) ;  /* 0xfffffffc00f08947 */ /* 0x002fea000383ffff */
[----:B------:R-:W-:Y:S05]  /*8d20*/  BRA `(.L_x_196) ;  /* 0xfffffffc000c7947 */ /* 0x000fea000383ffff */
.L_x_185:
[----:B-1----:R1:W2:Y:S02]  /*8d30*/  SYNCS.PHASECHK.TRANS64.TRYWAIT P0, [R9+URZ], R4 ;  /* 0x00000004090075a7 */ /* 0x0022a4000800017f */
[----:B--2---:R-:W-:Y:S05]  /*8d40*/  @!P0 NANOSLEEP.SYNCS 0x989680 ;  /* 0x009896800000895d */ /* 0x004fea0003900000 */
[----:B------:R-:W2:Y:S02]  /*8d50*/  @!P0 SYNCS.PHASECHK.TRANS64 P0, [R9+URZ], R4 ;  /* 0x00000004090085a7 */ /* 0x000ea4000800007f */
[----:B--2---:R-:W-:Y:S05]  /*8d60*/  @!P0 BRA `(.L_x_185) ;  /* 0xfffffffc00f08947 */ /* 0x004fea000383ffff */
[----:B------:R-:W-:Y:S05]  /*8d70*/  BRA `(.L_x_197) ;  /* 0xfffffffc00147947 */ /* 0x000fea000383ffff */
.L_x_198:
[----:B------:R-:W-:-:S00]  /*8d80*/  BRA `(.L_x_198) ;  /* 0xfffffffc00fc7947 */ /* 0x000fc0000383ffff */
[----:B------:R-:W-:-:S00]  /*8d90*/  NOP ;  /* 0x0000000000007918 */ /* 0x000fc00000000000 */
        /* <DEDUP_REMOVED lines=14> */
.L_x_199:


//--------------------- .nv.global.init           --------------------------
	.section	.nv.global.init,"aw",@progbits
.nv.global.init:
	.type		$str$22,@object
	.size		$str$22,($str$23 - $str$22)
$str$22:
        /*0000*/ 	.byte	0x6b, 0x5f, 0x74, 0x69, 0x6c, 0x65, 0x5f, 0x63, 0x6f, 0x75, 0x6e, 0x74, 0x20, 0x3e, 0x3d, 0x20
        /*0010*/ 	.byte	0x31, 0x00
	.type		$str$23,@object
	.size		$str$23,(__unnamed_1 - $str$23)
$str$23:
        /*0012*/ 	.byte	0x2f, 0x74, 0x6d, 0x70, 0x2f, 0x63, 0x75, 0x74, 0x6c, 0x61, 0x73, 0x73, 0x5f, 0x73, 0x77, 0x65
        /*0022*/ 	.byte	0x65, 0x70, 0x5f, 0x73, 0x72, 0x63, 0x2f, 0x69, 0x6e, 0x63, 0x6c, 0x75, 0x64, 0x65, 0x2f, 0x63
        /*0032*/ 	.byte	0x75, 0x74, 0x6c, 0x61, 0x73, 0x73, 0x2f, 0x67, 0x65, 0x6d, 0x6d, 0x2f, 0x63, 0x6f, 0x6c, 0x6c
        /*0042*/ 	.byte	0x65, 0x63, 0x74, 0x69, 0x76, 0x65, 0x2f, 0x73, 0x6d, 0x39, 0x30, 0x5f, 0x6d, 0x6d, 0x61, 0x5f
        /*0052*/ 	.byte	0x74, 0x6d, 0x61, 0x5f, 0x67, 0x6d, 0x6d, 0x61, 0x5f, 0x73, 0x73, 0x5f, 0x77, 0x61, 0x72, 0x70
        /*0062*/ 	.byte	0x73, 0x70, 0x65, 0x63, 0x69, 0x61, 0x6c, 0x69, 0x7a, 0x65, 0x64, 0x2e, 0x68, 0x70, 0x70, 0x00
	.type		__unnamed_1,@object
	.size		__unnamed_1,(.L_0 - __unnamed_1)
__unnamed_1:
        /*0072*/ 	.byte	0x76, 0x6f, 0x69, 0x64, 0x20, 0x63, 0x75, 0x74, 0x6c, 0x61, 0x73, 0x73, 0x3a, 0x3a, 0x67, 0x65
        /* <DEDUP_REMOVED lines=178> */
        /*0ba2*/ 	.byte	0x00
.L_0:


//--------------------- .nv.shared._ZN7cutlass13device_kernelINS_4gemm6kernel13GemmUniversalIN4cute5tupleIJiiiiEEENS1_10collective13CollectiveMmaINS1_34MainloopSm90TmaGmmaWarpSpecializedILi5ENS5_IJNS4_1CILi2EEESB_NSA_ILi1EEEEEENS1_35KernelTmaWarpSpecializedCooperativeEEENS5_IJNSA_ILi256EEENSA_ILi64EEENSA_ILi32EEEEEENS_10tfloat32_tENS5_IJlSC_lEEESK_SL_NS4_8TiledMMAINS4_8MMA_AtomIJNS4_4SM904GMMA29MMA_64x64x8_F32TF32TF32_SS_TNILNSP_7ScaleInE1ELSR_1EEEEEENS4_6LayoutINS5_IJSB_SC_SC_EEENS5_IJSC_NSA_ILi0EEESW_EEEEENS5_IJNS4_10UnderscoreESZ_SZ_EEEEENS4_23SM90_TMA_LOAD_MULTICASTENS4_14ComposedLayoutINS4_7SwizzleILi3ELi4ELi3EEENS4_18smem_ptr_flag_bitsILi32EEENSU_INS5_IJNSA_ILi8EEESI_EEENS5_IJSI_SC_EEEEEEEvNS4_8identityES12_S1C_vS1D_EENS_8epilogue10collective6detail29Sm90TmaWarpSpecializedAdapterINS1G_15DefaultEpilogueISK_SL_SL_NS1F_6thread17LinearCombinationISK_Li1EffLNS1K_9ScaleType4KindE0ELNS_15FloatRoundStyleE2ESK_EENS1_15EpilogueDefaultEEEEEvvEEEEvNT_6ParamsE --------------------------
	.section	.nv.shared._ZN7cutlass13device_kernelINS_4gemm6kernel13GemmUniversalIN4cute5tupleIJiiiiEEENS1_10collective13CollectiveMmaINS1_34MainloopSm90TmaGmmaWarpSpecializedILi5ENS5_IJNS4_1CILi2EEESB_NSA_ILi1EEEEEENS1_35KernelTmaWarpSpecializedCooperativeEEENS5_IJNSA_ILi256EEENSA_ILi64EEENSA_ILi32EEEEEENS_10tfloat32_tENS5_IJlSC_lEEESK_SL_NS4_8TiledMMAINS4_8MMA_AtomIJNS4_4SM904GMMA29MMA_64x64x8_F32TF32TF32_SS_TNILNSP_7ScaleInE1ELSR_1EEEEEENS4_6LayoutINS5_IJSB_SC_SC_EEENS5_IJSC_NSA_ILi0EEESW_EEEEENS5_IJNS4_10UnderscoreESZ_SZ_EEEEENS4_23SM90_TMA_LOAD_MULTICASTENS4_14ComposedLayoutINS4_7SwizzleILi3ELi4ELi3EEENS4_18smem_ptr_flag_bitsILi32EEENSU_INS5_IJNSA_ILi8EEESI_EEENS5_IJSI_SC_EEEEEEEvNS4_8identityES12_S1C_vS1D_EENS_8epilogue10collective6detail29Sm90TmaWarpSpecializedAdapterINS1G_15DefaultEpilogueISK_SL_SL_NS1F_6thread17LinearCombinationISK_Li1EffLNS1K_9ScaleType4KindE0ELNS_15FloatRoundStyleE2ESK_EENS1_15EpilogueDefaultEEEEEvvEEEEvNT_6ParamsE,"aw",@nobits
	.sectionflags	@""
	.align	16
	.zero		1024


//--------------------- .nv.shared.reserved.0     --------------------------
	.section	.nv.shared.reserved.0,"aw",@nobits
	.weak		__nv_reservedSMEM_offset_0_alias
	.size		__nv_reservedSMEM_offset_0_alias, 0, 0
	.other		__nv_reservedSMEM_offset_0_alias,@"STO_CUDA_RESERVED_SHARED STV_DEFAULT"
__nv_reservedSMEM_offset_0_alias:
	.zero		0


//--------------------- .nv.global                --------------------------
	.section	.nv.global,"aw",@nobits
.nv.global:
	.type		_ZN39_INTERNAL_9bce257c_4_k_cu_0e53de5b_64724cute1_E,@object
	.size		_ZN39_INTERNAL_9bce257c_4_k_cu_0e53de5b_64724cute1_E,(_ZN39_INTERNAL_9bce257c_4_k_cu_0e53de5b_64724cuda3std3__45__cpo6cbeginE - _ZN39_INTERNAL_9bce257c_4_k_cu_0e53de5b_64724cute1_E)
_ZN39_INTERNAL_9bce257c_4_k_cu_0e53de5b_64724cute1_E:
	.zero		1
	.type		_ZN39_INTERNAL_9bce257c_4_k_cu_0e53de5b_64724cuda3std3__45__cpo6cbeginE,@object
	.size		_ZN39_INTERNAL_9bce257c_4_k_cu_0e53de5b_64724cuda3std3__45__cpo6cbeginE,(_ZN39_INTERNAL_9bce257c_4_k_cu_0e53de5b_64724cuda3std3__48in_placeE - _ZN39_INTERNAL_9bce257c_4_k_cu_0e53de5b_64724cuda3std3__45__cpo6cbeginE)
_ZN39_INTERNAL_9bce257c_4_k_cu_0e53de5b_64724cuda3std3__45__cpo6cbeginE:
	.zero		1
	.type		_ZN39_INTERNAL_9bce257c_4_k_cu_0e53de5b_64724cuda3std3__48in_placeE,@object
	.size		_ZN39_INTERNAL_9bce257c_4_k_cu_0e53de5b_64724cuda3std3__48in_placeE,(_ZN39_INTERNAL_9bce257c_4_k_cu_0e53de5b_64724cuda3std6ranges3__45__cpo9iter_moveE - _ZN39_INTERNAL_9bce257c_4_k_cu_0e53de5b_64724cuda3std3__48in_placeE)
_ZN39_INTERNAL_9bce257c_4_k_cu_0e53de5b_64724cuda3std3__48in_placeE:
	.zero		1
	.type		_ZN39_INTERNAL_9bce257c_4_k_cu_0e53de5b_64724cuda3std6ranges3__45__cpo9iter_moveE,@object
	.size		_ZN39_INTERNAL_9bce257c_4_k_cu_0e53de5b_64724cuda3std6ranges3__45__cpo9iter_moveE,(_ZN39_INTERNAL_9bce257c_4_k_cu_0e53de5b_64724cuda3std3__45__cpo5beginE - _ZN39_INTERNAL_9bce257c_4_k_cu_0e53de5b_64724cuda3std6ranges3__45__cpo9iter_moveE)
_ZN39_INTERNAL_9bce257c_4_k_cu_0e53de5b_64724cuda3std6ranges3__45__cpo9iter_moveE:
	.zero		1
	.type		_ZN39_INTERNAL_9bce257c_4_k_cu_0e53de5b_64724cuda3std3__45__cpo5beginE,@object
	.size		_ZN39_INTERNAL_9bce257c_4_k_cu_0e53de5b_64724cuda3std3__45__cpo5beginE,(_ZN39_INTERNAL_9bce257c_4_k_cu_0e53de5b_64724cuda3std3__441_GLOBAL__N__9bce257c_4_k_cu_0e53de5b_64726ignoreE - _ZN39_INTERNAL_9bce257c_4_k_cu_0e53de5b_64724cuda3std3__45__cpo5beginE)
_ZN39_INTERNAL_9bce257c_4_k_cu_0e53de5b_64724cuda3std3__45__cpo5beginE:
	.zero		1
	.type		_ZN39_INTERNAL_9bce257c_4_k_cu_0e53de5b_64724cuda3std3__441_GLOBAL__N__9bce257c_4_k_cu_0e53de5b_64726ignoreE,@object
	.size		_ZN39_INTERNAL_9bce257c_4_k_cu_0e53de5b_64724cuda3std3__441_GLOBAL__N__9bce257c_4_k_cu_0e53de5b_64726ignoreE,(_ZN39_INTERNAL_9bce257c_4_k_cu_0e53de5b_64724cute7productE - _ZN39_INTERNAL_9bce257c_4_k_cu_0e53de5b_64724cuda3std3__441_GLOBAL__N__9bce257c_4_k_cu_0e53de5b_64726ignoreE)
_ZN39_INTERNAL_9bce257c_4_k_cu_0e53de5b_64724cuda3std3__441_GLOBAL__N__9bce257c_4_k_cu_0e53de5b_64726ignoreE:
	.zero		1
	.type		_ZN39_INTERNAL_9bce257c_4_k_cu_0e53de5b_64724cute7productE,@object
	.size		_ZN39_INTERNAL_9bce257c_4_k_cu_0e53de5b_64724cute7productE,(_ZN39_INTERNAL_9bce257c_4_k_cu_0e53de5b_64724cuda3std3__45__cpo3endE - _ZN39_INTERNAL_9bce257c_4_k_cu_0e53de5b_64724cute7productE)
_ZN39_INTERNAL_9bce257c_4_k_cu_0e53de5b_64724cute7productE:
	.zero		1
	.type		_ZN39_INTERNAL_9bce257c_4_k_cu_0e53de5b_64724cuda3std3__45__cpo3endE,@object
	.size		_ZN39_INTERNAL_9bce257c_4_k_cu_0e53de5b_64724cuda3std3__45__cpo3endE,(_ZN39_INTERNAL_9bce257c_4_k_cu_0e53de5b_64724cuda3std3__419piecewise_constructE - _ZN39_INTERNAL_9bce257c_4_k_cu_0e53de5b_64724cuda3std3__45__cpo3endE)
_ZN39_INTERNAL_9bce257c_4_k_cu_0e53de5b_64724cuda3std3__45__cpo3endE:
	.zero		1
	.type		_ZN39_INTERNAL_9bce257c_4_k_cu_0e53de5b_64724cuda3std3__419piecewise_constructE,@object
	.size		_ZN39_INTERNAL_9bce257c_4_k_cu_0e53de5b_64724cuda3std3__419piecewise_constructE,(_ZN39_INTERNAL_9bce257c_4_k_cu_0e53de5b_64724cuda3std3__45__cpo4cendE - _ZN39_INTERNAL_9bce257c_4_k_cu_0e53de5b_64724cuda3std3__419piecewise_constructE)
_ZN39_INTERNAL_9bce257c_4_k_cu_0e53de5b_64724cuda3std3__419piecewise_constructE:
	.zero		1
	.type		_ZN39_INTERNAL_9bce257c_4_k_cu_0e53de5b_64724cuda3std3__45__cpo4cendE,@object
	.size		_ZN39_INTERNAL_9bce257c_4_k_cu_0e53de5b_64724cuda3std3__45__cpo4cendE,(_ZN39_INTERNAL_9bce257c_4_k_cu_0e53de5b_64724cuda3std6ranges3__45__cpo4swapE - _ZN39_INTERNAL_9bce257c_4_k_cu_0e53de5b_64724cuda3std3__45__cpo4cendE)
_ZN39_INTERNAL_9bce257c_4_k_cu_0e53de5b_64724cuda3std3__45__cpo4cendE:
	.zero		1
	.type		_ZN39_INTERNAL_9bce257c_4_k_cu_0e53de5b_64724cuda3std6ranges3__45__cpo4swapE,@object
	.size		_ZN39_INTERNAL_9bce257c_4_k_cu_0e53de5b_64724cuda3std6ranges3__45__cpo4swapE,(.L_8 - _ZN39_INTERNAL_9bce257c_4_k_cu_0e53de5b_64724cuda3std6ranges3__45__cpo4swapE)
_ZN39_INTERNAL_9bce257c_4_k_cu_0e53de5b_64724cuda3std6ranges3__45__cpo4swapE:
	.zero		1
.L_8:


//--------------------- .nv.constant0._ZN7cutlass13device_kernelINS_4gemm6kernel13GemmUniversalIN4cute5tupleIJiiiiEEENS1_10collective13CollectiveMmaINS1_34MainloopSm90TmaGmmaWarpSpecializedILi5ENS5_IJNS4_1CILi2EEESB_NSA_ILi1EEEEEENS1_35KernelTmaWarpSpecializedCooperativeEEENS5_IJNSA_ILi256EEENSA_ILi64EEENSA_ILi32EEEEEENS_10tfloat32_tENS5_IJlSC_lEEESK_SL_NS4_8TiledMMAINS4_8MMA_AtomIJNS4_4SM904GMMA29MMA_64x64x8_F32TF32TF32_SS_TNILNSP_7ScaleInE1ELSR_1EEEEEENS4_6LayoutINS5_IJSB_SC_SC_EEENS5_IJSC_NSA_ILi0EEESW_EEEEENS5_IJNS4_10UnderscoreESZ_SZ_EEEEENS4_23SM90_TMA_LOAD_MULTICASTENS4_14ComposedLayoutINS4_7SwizzleILi3ELi4ELi3EEENS4_18smem_ptr_flag_bitsILi32EEENSU_INS5_IJNSA_ILi8EEESI_EEENS5_IJSI_SC_EEEEEEEvNS4_8identityES12_S1C_vS1D_EENS_8epilogue10collective6detail29Sm90TmaWarpSpecializedAdapterINS1G_15DefaultEpilogueISK_SL_SL_NS1F_6thread17LinearCombinationISK_Li1EffLNS1K_9ScaleType4KindE0ELNS_15FloatRoundStyleE2ESK_EENS1_15EpilogueDefaultEEEEEvvEEEEvNT_6ParamsE --------------------------
	.section	.nv.constant0._ZN7cutlass13device_kernelINS_4gemm6kernel13GemmUniversalIN4cute5tupleIJiiiiEEENS1_10collective13CollectiveMmaINS1_34MainloopSm90TmaGmmaWarpSpecializedILi5ENS5_IJNS4_1CILi2EEESB_NSA_ILi1EEEEEENS1_35KernelTmaWarpSpecializedCooperativeEEENS5_IJNSA_ILi256EEENSA_ILi64EEENSA_ILi32EEEEEENS_10tfloat32_tENS5_IJlSC_lEEESK_SL_NS4_8TiledMMAINS4_8MMA_AtomIJNS4_4SM904GMMA29MMA_64x64x8_F32TF32TF32_SS_TNILNSP_7ScaleInE1ELSR_1EEEEEENS4_6LayoutINS5_IJSB_SC_SC_EEENS5_IJSC_NSA_ILi0EEESW_EEEEENS5_IJNS4_10UnderscoreESZ_SZ_EEEEENS4_23SM90_TMA_LOAD_MULTICASTENS4_14ComposedLayoutINS4_7SwizzleILi3ELi4ELi3EEENS4_18smem_ptr_flag_bitsILi32EEENSU_INS5_IJNSA_ILi8EEESI_EEENS5_IJSI_SC_EEEEEEEvNS4_8identityES12_S1C_vS1D_EENS_8epilogue10collective6detail29Sm90TmaWarpSpecializedAdapterINS1G_15DefaultEpilogueISK_SL_SL_NS1F_6thread17LinearCombinationISK_Li1EffLNS1K_9ScaleType4KindE0ELNS_15FloatRoundStyleE2ESK_EENS1_15EpilogueDefaultEEEEEvvEEEEvNT_6ParamsE,"a",@progbits
	.sectionflags	@""
	.align	4
.nv.constant0._ZN7cutlass13device_kernelINS_4gemm6kernel13GemmUniversalIN4cute5tupleIJiiiiEEENS1_10collective13CollectiveMmaINS1_34MainloopSm90TmaGmmaWarpSpecializedILi5ENS5_IJNS4_1CILi2EEESB_NSA_ILi1EEEEEENS1_35KernelTmaWarpSpecializedCooperativeEEENS5_IJNSA_ILi256EEENSA_ILi64EEENSA_ILi32EEEEEENS_10tfloat32_tENS5_IJlSC_lEEESK_SL_NS4_8TiledMMAINS4_8MMA_AtomIJNS4_4SM904GMMA29MMA_64x64x8_F32TF32TF32_SS_TNILNSP_7ScaleInE1ELSR_1EEEEEENS4_6LayoutINS5_IJSB_SC_SC_EEENS5_IJSC_NSA_ILi0EEESW_EEEEENS5_IJNS4_10UnderscoreESZ_SZ_EEEEENS4_23SM90_TMA_LOAD_MULTICASTENS4_14ComposedLayoutINS4_7SwizzleILi3ELi4ELi3EEENS4_18smem_ptr_flag_bitsILi32EEENSU_INS5_IJNSA_ILi8EEESI_EEENS5_IJSI_SC_EEEEEEEvNS4_8identityES12_S1C_vS1D_EENS_8epilogue10collective6detail29Sm90TmaWarpSpecializedAdapterINS1G_15DefaultEpilogueISK_SL_SL_NS1F_6thread17LinearCombinationISK_Li1EffLNS1K_9ScaleType4KindE0ELNS_15FloatRoundStyleE2ESK_EENS1_15EpilogueDefaultEEEEEvvEEEEvNT_6ParamsE:
	.zero		1664


//--------------------- SYMBOLS --------------------------

	.type		.nv.reservedSmem.offset0,@object
	.size		.nv.reservedSmem.offset0,0x4
	.type		__assertfail,@function
